//
// Generated by NVIDIA NVVM Compiler
//
// Compiler Build ID: CL-36424714
// Cuda compilation tools, release 13.0, V13.0.88
// Based on NVVM 20.0.0
//

.version 9.0
.target sm_100
.address_size 64

	// .globl	eri_batch_f32

.visible .entry eri_batch_f32(
	.param .u64 .ptr .align 1 eri_batch_f32_param_0,
	.param .u64 .ptr .align 1 eri_batch_f32_param_1,
	.param .u64 .ptr .align 1 eri_batch_f32_param_2,
	.param .u32 eri_batch_f32_param_3,
	.param .u32 eri_batch_f32_param_4,
	.param .u32 eri_batch_f32_param_5,
	.param .u64 .ptr .align 1 eri_batch_f32_param_6,
	.param .u64 .ptr .align 1 eri_batch_f32_param_7
)
{
	.reg .pred 	%p<7>;
	.reg .b32 	%r<12>;
	.reg .b32 	%f<6>;
	.reg .b64 	%rd<23>;

	ld.param.u64 	%rd4, [eri_batch_f32_param_0];
	ld.param.u64 	%rd5, [eri_batch_f32_param_1];
	ld.param.u64 	%rd6, [eri_batch_f32_param_2];
	ld.param.u32 	%r4, [eri_batch_f32_param_3];
	ld.param.u32 	%r2, [eri_batch_f32_param_4];
	ld.param.u32 	%r3, [eri_batch_f32_param_5];
	ld.param.u64 	%rd7, [eri_batch_f32_param_6];
	ld.param.u64 	%rd8, [eri_batch_f32_param_7];
	cvta.to.global.u64 	%rd1, %rd8;
	cvta.to.global.u64 	%rd2, %rd7;
	mov.u32 	%r5, %ctaid.x;
	mov.u32 	%r6, %ntid.x;
	mov.u32 	%r7, %tid.x;
	mad.lo.s32 	%r1, %r5, %r6, %r7;
	setp.ge.s32 	%p1, %r1, %r4;
	@%p1 bra 	$L__BB0_10;
	add.s32 	%r8, %r2, %r3;
	add.s32 	%r9, %r8, -1;
	setp.ge.s32 	%p2, %r1, %r9;
	@%p2 bra 	$L__BB0_6;
	setp.eq.s64 	%p5, %rd7, 0;
	@%p5 bra 	$L__BB0_4;
	mul.wide.s32 	%rd19, %r1, 4;
	add.s64 	%rd20, %rd2, %rd19;
	mov.b32 	%r10, 2143289344;
	st.global.u32 	[%rd20], %r10;
$L__BB0_4:
	setp.eq.s64 	%p6, %rd8, 0;
	@%p6 bra 	$L__BB0_10;
	mul.wide.s32 	%rd21, %r1, 4;
	add.s64 	%rd22, %rd1, %rd21;
	mov.b32 	%r11, 2143289344;
	st.global.u32 	[%rd22], %r11;
	bra.uni 	$L__BB0_10;
$L__BB0_6:
	cvta.to.global.u64 	%rd9, %rd4;
	mul.wide.s32 	%rd10, %r1, 4;
	add.s64 	%rd3, %rd9, %rd10;
	cvta.to.global.u64 	%rd11, %rd5;
	add.s64 	%rd12, %rd11, %rd10;
	ld.global.nc.f32 	%f1, [%rd12];
	cvta.to.global.u64 	%rd13, %rd6;
	add.s64 	%rd14, %rd13, %rd10;
	ld.global.nc.f32 	%f2, [%rd14];
	setp.eq.s64 	%p3, %rd7, 0;
	@%p3 bra 	$L__BB0_8;
	ld.global.nc.f32 	%f3, [%rd3];
	sub.f32 	%f4, %f3, %f2;
	add.s64 	%rd16, %rd2, %rd10;
	st.global.f32 	[%rd16], %f4;
$L__BB0_8:
	setp.eq.s64 	%p4, %rd8, 0;
	@%p4 bra 	$L__BB0_10;
	sub.f32 	%f5, %f1, %f2;
	add.s64 	%rd18, %rd1, %rd10;
	st.global.f32 	[%rd18], %f5;
$L__BB0_10:
	ret;

}
	// .globl	eri_many_series_one_param_time_major_f32
.visible .entry eri_many_series_one_param_time_major_f32(
	.param .u64 .ptr .align 1 eri_many_series_one_param_time_major_f32_param_0,
	.param .u64 .ptr .align 1 eri_many_series_one_param_time_major_f32_param_1,
	.param .u64 .ptr .align 1 eri_many_series_one_param_time_major_f32_param_2,
	.param .u32 eri_many_series_one_param_time_major_f32_param_3,
	.param .u32 eri_many_series_one_param_time_major_f32_param_4,
	.param .u64 .ptr .align 1 eri_many_series_one_param_time_major_f32_param_5,
	.param .u32 eri_many_series_one_param_time_major_f32_param_6,
	.param .u64 .ptr .align 1 eri_many_series_one_param_time_major_f32_param_7,
	.param .u64 .ptr .align 1 eri_many_series_one_param_time_major_f32_param_8
)
{
	.reg .pred 	%p<44>;
	.reg .b32 	%r<189>;
	.reg .b32 	%f<56>;
	.reg .b64 	%rd<142>;

	ld.param.u64 	%rd9, [eri_many_series_one_param_time_major_f32_param_0];
	ld.param.u64 	%rd10, [eri_many_series_one_param_time_major_f32_param_1];
	ld.param.u64 	%rd11, [eri_many_series_one_param_time_major_f32_param_2];
	ld.param.u32 	%r102, [eri_many_series_one_param_time_major_f32_param_3];
	ld.param.u32 	%r103, [eri_many_series_one_param_time_major_f32_param_4];
	ld.param.u64 	%rd6, [eri_many_series_one_param_time_major_f32_param_5];
	ld.param.u32 	%r104, [eri_many_series_one_param_time_major_f32_param_6];
	ld.param.u64 	%rd7, [eri_many_series_one_param_time_major_f32_param_7];
	ld.param.u64 	%rd8, [eri_many_series_one_param_time_major_f32_param_8];
	cvta.to.global.u64 	%rd1, %rd8;
	cvta.to.global.u64 	%rd2, %rd7;
	cvta.to.global.u64 	%rd3, %rd9;
	cvta.to.global.u64 	%rd4, %rd11;
	cvta.to.global.u64 	%rd5, %rd10;
	mov.u32 	%r105, %ctaid.x;
	mov.u32 	%r106, %ntid.x;
	mov.u32 	%r107, %tid.x;
	mad.lo.s32 	%r1, %r105, %r106, %r107;
	setp.ge.s32 	%p1, %r1, %r102;
	@%p1 bra 	$L__BB1_57;
	cvta.to.global.u64 	%rd12, %rd6;
	mul.wide.s32 	%rd13, %r1, 4;
	add.s64 	%rd14, %rd12, %rd13;
	ld.global.nc.u32 	%r109, [%rd14];
	add.s32 	%r110, %r104, %r109;
	add.s32 	%r111, %r110, -1;
	min.s32 	%r2, %r111, %r103;
	setp.lt.s32 	%p2, %r2, 1;
	mov.b32 	%r173, 0;
	@%p2 bra 	$L__BB1_35;
	setp.ne.s64 	%p3, %rd7, 0;
	@%p3 bra 	$L__BB1_15;
	setp.eq.s64 	%p19, %rd8, 0;
	mov.u32 	%r173, %r2;
	@%p19 bra 	$L__BB1_35;
	and.b32  	%r3, %r2, 7;
	setp.lt.u32 	%p20, %r2, 8;
	mov.b32 	%r173, 0;
	@%p20 bra 	$L__BB1_7;
	and.b32  	%r173, %r2, 2147483640;
	neg.s32 	%r152, %r173;
	shl.b32 	%r6, %r102, 3;
	mul.wide.s32 	%rd58, %r102, 4;
	mov.u32 	%r151, %r1;
$L__BB1_6:
	.pragma "nounroll";
	mul.wide.s32 	%rd56, %r151, 4;
	add.s64 	%rd57, %rd1, %rd56;
	mov.b32 	%r135, 2143289344;
	st.global.u32 	[%rd57], %r135;
	add.s64 	%rd59, %rd57, %rd58;
	st.global.u32 	[%rd59], %r135;
	add.s64 	%rd60, %rd59, %rd58;
	st.global.u32 	[%rd60], %r135;
	add.s64 	%rd61, %rd60, %rd58;
	st.global.u32 	[%rd61], %r135;
	add.s64 	%rd62, %rd61, %rd58;
	st.global.u32 	[%rd62], %r135;
	add.s64 	%rd63, %rd62, %rd58;
	st.global.u32 	[%rd63], %r135;
	add.s64 	%rd64, %rd63, %rd58;
	st.global.u32 	[%rd64], %r135;
	add.s64 	%rd65, %rd64, %rd58;
	st.global.u32 	[%rd65], %r135;
	add.s32 	%r152, %r152, 8;
	add.s32 	%r151, %r151, %r6;
	setp.ne.s32 	%p21, %r152, 0;
	@%p21 bra 	$L__BB1_6;
$L__BB1_7:
	setp.eq.s32 	%p22, %r3, 0;
	@%p22 bra 	$L__BB1_35;
	and.b32  	%r13, %r2, 3;
	setp.lt.u32 	%p23, %r3, 4;
	@%p23 bra 	$L__BB1_10;
	mad.lo.s32 	%r137, %r173, %r102, %r1;
	mul.wide.s32 	%rd66, %r137, 4;
	add.s64 	%rd67, %rd1, %rd66;
	mov.b32 	%r138, 2143289344;
	st.global.u32 	[%rd67], %r138;
	mul.wide.s32 	%rd68, %r102, 4;
	add.s64 	%rd69, %rd67, %rd68;
	st.global.u32 	[%rd69], %r138;
	add.s64 	%rd70, %rd69, %rd68;
	st.global.u32 	[%rd70], %r138;
	add.s64 	%rd71, %rd70, %rd68;
	st.global.u32 	[%rd71], %r138;
	add.s32 	%r173, %r173, 4;
$L__BB1_10:
	setp.eq.s32 	%p24, %r13, 0;
	@%p24 bra 	$L__BB1_35;
	setp.eq.s32 	%p25, %r13, 1;
	@%p25 bra 	$L__BB1_13;
	mad.lo.s32 	%r140, %r173, %r102, %r1;
	mul.wide.s32 	%rd72, %r140, 4;
	add.s64 	%rd73, %rd1, %rd72;
	mov.b32 	%r141, 2143289344;
	st.global.u32 	[%rd73], %r141;
	mul.wide.s32 	%rd74, %r102, 4;
	add.s64 	%rd75, %rd73, %rd74;
	st.global.u32 	[%rd75], %r141;
	add.s32 	%r173, %r173, 2;
$L__BB1_13:
	and.b32  	%r142, %r2, 1;
	setp.eq.b32 	%p26, %r142, 1;
	not.pred 	%p27, %p26;
	@%p27 bra 	$L__BB1_35;
	mad.lo.s32 	%r143, %r173, %r102, %r1;
	mul.wide.s32 	%rd76, %r143, 4;
	add.s64 	%rd77, %rd1, %rd76;
	mov.b32 	%r144, 2143289344;
	st.global.u32 	[%rd77], %r144;
	add.s32 	%r173, %r173, 1;
	bra.uni 	$L__BB1_35;
$L__BB1_15:
	setp.ne.s64 	%p4, %rd8, 0;
	@%p4 bra 	$L__BB1_27;
	and.b32  	%r21, %r2, 7;
	setp.lt.u32 	%p11, %r2, 8;
	mov.b32 	%r173, 0;
	@%p11 bra 	$L__BB1_19;
	and.b32  	%r173, %r2, 2147483640;
	neg.s32 	%r160, %r173;
	shl.b32 	%r24, %r102, 3;
	mul.wide.s32 	%rd36, %r102, 4;
	mov.u32 	%r159, %r1;
$L__BB1_18:
	.pragma "nounroll";
	mul.wide.s32 	%rd34, %r159, 4;
	add.s64 	%rd35, %rd2, %rd34;
	mov.b32 	%r123, 2143289344;
	st.global.u32 	[%rd35], %r123;
	add.s64 	%rd37, %rd35, %rd36;
	st.global.u32 	[%rd37], %r123;
	add.s64 	%rd38, %rd37, %rd36;
	st.global.u32 	[%rd38], %r123;
	add.s64 	%rd39, %rd38, %rd36;
	st.global.u32 	[%rd39], %r123;
	add.s64 	%rd40, %rd39, %rd36;
	st.global.u32 	[%rd40], %r123;
	add.s64 	%rd41, %rd40, %rd36;
	st.global.u32 	[%rd41], %r123;
	add.s64 	%rd42, %rd41, %rd36;
	st.global.u32 	[%rd42], %r123;
	add.s64 	%rd43, %rd42, %rd36;
	st.global.u32 	[%rd43], %r123;
	add.s32 	%r160, %r160, 8;
	add.s32 	%r159, %r159, %r24;
	setp.ne.s32 	%p12, %r160, 0;
	@%p12 bra 	$L__BB1_18;
$L__BB1_19:
	setp.eq.s32 	%p13, %r21, 0;
	@%p13 bra 	$L__BB1_35;
	and.b32  	%r31, %r2, 3;
	setp.lt.u32 	%p14, %r21, 4;
	@%p14 bra 	$L__BB1_22;
	mad.lo.s32 	%r125, %r173, %r102, %r1;
	mul.wide.s32 	%rd44, %r125, 4;
	add.s64 	%rd45, %rd2, %rd44;
	mov.b32 	%r126, 2143289344;
	st.global.u32 	[%rd45], %r126;
	mul.wide.s32 	%rd46, %r102, 4;
	add.s64 	%rd47, %rd45, %rd46;
	st.global.u32 	[%rd47], %r126;
	add.s64 	%rd48, %rd47, %rd46;
	st.global.u32 	[%rd48], %r126;
	add.s64 	%rd49, %rd48, %rd46;
	st.global.u32 	[%rd49], %r126;
	add.s32 	%r173, %r173, 4;
$L__BB1_22:
	setp.eq.s32 	%p15, %r31, 0;
	@%p15 bra 	$L__BB1_35;
	setp.eq.s32 	%p16, %r31, 1;
	@%p16 bra 	$L__BB1_25;
	mad.lo.s32 	%r128, %r173, %r102, %r1;
	mul.wide.s32 	%rd50, %r128, 4;
	add.s64 	%rd51, %rd2, %rd50;
	mov.b32 	%r129, 2143289344;
	st.global.u32 	[%rd51], %r129;
	mul.wide.s32 	%rd52, %r102, 4;
	add.s64 	%rd53, %rd51, %rd52;
	st.global.u32 	[%rd53], %r129;
	add.s32 	%r173, %r173, 2;
$L__BB1_25:
	and.b32  	%r130, %r2, 1;
	setp.eq.b32 	%p17, %r130, 1;
	not.pred 	%p18, %p17;
	@%p18 bra 	$L__BB1_35;
	mad.lo.s32 	%r131, %r173, %r102, %r1;
	mul.wide.s32 	%rd54, %r131, 4;
	add.s64 	%rd55, %rd2, %rd54;
	mov.b32 	%r132, 2143289344;
	st.global.u32 	[%rd55], %r132;
	add.s32 	%r173, %r173, 1;
	bra.uni 	$L__BB1_35;
$L__BB1_27:
	and.b32  	%r39, %r2, 3;
	setp.lt.u32 	%p5, %r2, 4;
	mov.b32 	%r173, 0;
	@%p5 bra 	$L__BB1_30;
	and.b32  	%r173, %r2, 2147483644;
	neg.s32 	%r168, %r173;
	shl.b32 	%r42, %r102, 2;
	mul.wide.s32 	%rd18, %r102, 4;
	mov.u32 	%r167, %r1;
$L__BB1_29:
	.pragma "nounroll";
	mul.wide.s32 	%rd15, %r167, 4;
	add.s64 	%rd16, %rd2, %rd15;
	mov.b32 	%r114, 2143289344;
	st.global.u32 	[%rd16], %r114;
	add.s64 	%rd17, %rd1, %rd15;
	st.global.u32 	[%rd17], %r114;
	add.s64 	%rd19, %rd16, %rd18;
	st.global.u32 	[%rd19], %r114;
	add.s64 	%rd20, %rd17, %rd18;
	st.global.u32 	[%rd20], %r114;
	add.s64 	%rd21, %rd19, %rd18;
	st.global.u32 	[%rd21], %r114;
	add.s64 	%rd22, %rd20, %rd18;
	st.global.u32 	[%rd22], %r114;
	add.s64 	%rd23, %rd21, %rd18;
	st.global.u32 	[%rd23], %r114;
	add.s64 	%rd24, %rd22, %rd18;
	st.global.u32 	[%rd24], %r114;
	add.s32 	%r168, %r168, 4;
	add.s32 	%r167, %r167, %r42;
	setp.ne.s32 	%p6, %r168, 0;
	@%p6 bra 	$L__BB1_29;
$L__BB1_30:
	setp.eq.s32 	%p7, %r39, 0;
	@%p7 bra 	$L__BB1_35;
	setp.eq.s32 	%p8, %r39, 1;
	@%p8 bra 	$L__BB1_33;
	mad.lo.s32 	%r116, %r173, %r102, %r1;
	mul.wide.s32 	%rd25, %r116, 4;
	add.s64 	%rd26, %rd2, %rd25;
	mov.b32 	%r117, 2143289344;
	st.global.u32 	[%rd26], %r117;
	add.s64 	%rd27, %rd1, %rd25;
	st.global.u32 	[%rd27], %r117;
	mul.wide.s32 	%rd28, %r102, 4;
	add.s64 	%rd29, %rd26, %rd28;
	st.global.u32 	[%rd29], %r117;
	add.s64 	%rd30, %rd27, %rd28;
	st.global.u32 	[%rd30], %r117;
	add.s32 	%r173, %r173, 2;
$L__BB1_33:
	and.b32  	%r118, %r2, 1;
	setp.eq.b32 	%p9, %r118, 1;
	not.pred 	%p10, %p9;
	@%p10 bra 	$L__BB1_35;
	mad.lo.s32 	%r119, %r173, %r102, %r1;
	mul.wide.s32 	%rd31, %r119, 4;
	add.s64 	%rd32, %rd2, %rd31;
	mov.b32 	%r120, 2143289344;
	st.global.u32 	[%rd32], %r120;
	add.s64 	%rd33, %rd1, %rd31;
	st.global.u32 	[%rd33], %r120;
	add.s32 	%r173, %r173, 1;
$L__BB1_35:
	setp.ge.s32 	%p28, %r173, %r103;
	@%p28 bra 	$L__BB1_57;
	setp.ne.s64 	%p29, %rd7, 0;
	@%p29 bra 	$L__BB1_44;
	setp.eq.s64 	%p39, %rd8, 0;
	@%p39 bra 	$L__BB1_57;
	sub.s32 	%r149, %r103, %r173;
	and.b32  	%r54, %r149, 3;
	setp.eq.s32 	%p40, %r54, 0;
	mov.u32 	%r176, %r173;
	@%p40 bra 	$L__BB1_41;
	mad.lo.s32 	%r175, %r173, %r102, %r1;
	neg.s32 	%r174, %r54;
	add.s32 	%r176, %r173, %r54;
$L__BB1_40:
	.pragma "nounroll";
	mul.wide.s32 	%rd124, %r175, 4;
	add.s64 	%rd125, %rd5, %rd124;
	ld.global.nc.f32 	%f41, [%rd125];
	add.s64 	%rd126, %rd4, %rd124;
	ld.global.nc.f32 	%f42, [%rd126];
	sub.f32 	%f43, %f41, %f42;
	add.s64 	%rd127, %rd1, %rd124;
	st.global.f32 	[%rd127], %f43;
	add.s32 	%r175, %r175, %r102;
	add.s32 	%r174, %r174, 1;
	setp.ne.s32 	%p41, %r174, 0;
	@%p41 bra 	$L__BB1_40;
$L__BB1_41:
	sub.s32 	%r150, %r173, %r103;
	setp.gt.u32 	%p42, %r150, -4;
	@%p42 bra 	$L__BB1_57;
	sub.s32 	%r178, %r176, %r103;
	mad.lo.s32 	%r177, %r176, %r102, %r1;
	shl.b32 	%r65, %r102, 2;
	mul.wide.s32 	%rd132, %r102, 4;
$L__BB1_43:
	mul.wide.s32 	%rd128, %r177, 4;
	add.s64 	%rd129, %rd5, %rd128;
	ld.global.nc.f32 	%f44, [%rd129];
	add.s64 	%rd130, %rd4, %rd128;
	ld.global.nc.f32 	%f45, [%rd130];
	sub.f32 	%f46, %f44, %f45;
	add.s64 	%rd131, %rd1, %rd128;
	st.global.f32 	[%rd131], %f46;
	add.s64 	%rd133, %rd129, %rd132;
	ld.global.nc.f32 	%f47, [%rd133];
	add.s64 	%rd134, %rd130, %rd132;
	ld.global.nc.f32 	%f48, [%rd134];
	sub.f32 	%f49, %f47, %f48;
	add.s64 	%rd135, %rd131, %rd132;
	st.global.f32 	[%rd135], %f49;
	add.s64 	%rd136, %rd133, %rd132;
	ld.global.nc.f32 	%f50, [%rd136];
	add.s64 	%rd137, %rd134, %rd132;
	ld.global.nc.f32 	%f51, [%rd137];
	sub.f32 	%f52, %f50, %f51;
	add.s64 	%rd138, %rd135, %rd132;
	st.global.f32 	[%rd138], %f52;
	add.s64 	%rd139, %rd136, %rd132;
	ld.global.nc.f32 	%f53, [%rd139];
	add.s64 	%rd140, %rd137, %rd132;
	ld.global.nc.f32 	%f54, [%rd140];
	sub.f32 	%f55, %f53, %f54;
	add.s64 	%rd141, %rd138, %rd132;
	st.global.f32 	[%rd141], %f55;
	add.s32 	%r178, %r178, 4;
	add.s32 	%r177, %r177, %r65;
	setp.eq.s32 	%p43, %r178, 0;
	@%p43 bra 	$L__BB1_57;
	bra.uni 	$L__BB1_43;
$L__BB1_44:
	setp.ne.s64 	%p30, %rd8, 0;
	@%p30 bra 	$L__BB1_51;
	sub.s32 	%r147, %r103, %r173;
	and.b32  	%r70, %r147, 3;
	setp.eq.s32 	%p35, %r70, 0;
	mov.u32 	%r181, %r173;
	@%p35 bra 	$L__BB1_48;
	mad.lo.s32 	%r180, %r173, %r102, %r1;
	neg.s32 	%r179, %r70;
	add.s32 	%r181, %r173, %r70;
$L__BB1_47:
	.pragma "nounroll";
	mul.wide.s32 	%rd106, %r180, 4;
	add.s64 	%rd107, %rd3, %rd106;
	add.s64 	%rd108, %rd4, %rd106;
	ld.global.nc.f32 	%f26, [%rd108];
	ld.global.nc.f32 	%f27, [%rd107];
	sub.f32 	%f28, %f27, %f26;
	add.s64 	%rd109, %rd2, %rd106;
	st.global.f32 	[%rd109], %f28;
	add.s32 	%r180, %r180, %r102;
	add.s32 	%r179, %r179, 1;
	setp.ne.s32 	%p36, %r179, 0;
	@%p36 bra 	$L__BB1_47;
$L__BB1_48:
	sub.s32 	%r148, %r173, %r103;
	setp.gt.u32 	%p37, %r148, -4;
	@%p37 bra 	$L__BB1_57;
	sub.s32 	%r183, %r181, %r103;
	mad.lo.s32 	%r182, %r181, %r102, %r1;
	shl.b32 	%r81, %r102, 2;
	mul.wide.s32 	%rd114, %r102, 4;
$L__BB1_50:
	mul.wide.s32 	%rd110, %r182, 4;
	add.s64 	%rd111, %rd3, %rd110;
	add.s64 	%rd112, %rd4, %rd110;
	ld.global.nc.f32 	%f29, [%rd112];
	ld.global.nc.f32 	%f30, [%rd111];
	sub.f32 	%f31, %f30, %f29;
	add.s64 	%rd113, %rd2, %rd110;
	st.global.f32 	[%rd113], %f31;
	add.s64 	%rd115, %rd111, %rd114;
	add.s64 	%rd116, %rd112, %rd114;
	ld.global.nc.f32 	%f32, [%rd116];
	ld.global.nc.f32 	%f33, [%rd115];
	sub.f32 	%f34, %f33, %f32;
	add.s64 	%rd117, %rd113, %rd114;
	st.global.f32 	[%rd117], %f34;
	add.s64 	%rd118, %rd115, %rd114;
	add.s64 	%rd119, %rd116, %rd114;
	ld.global.nc.f32 	%f35, [%rd119];
	ld.global.nc.f32 	%f36, [%rd118];
	sub.f32 	%f37, %f36, %f35;
	add.s64 	%rd120, %rd117, %rd114;
	st.global.f32 	[%rd120], %f37;
	add.s64 	%rd121, %rd118, %rd114;
	add.s64 	%rd122, %rd119, %rd114;
	ld.global.nc.f32 	%f38, [%rd122];
	ld.global.nc.f32 	%f39, [%rd121];
	sub.f32 	%f40, %f39, %f38;
	add.s64 	%rd123, %rd120, %rd114;
	st.global.f32 	[%rd123], %f40;
	add.s32 	%r183, %r183, 4;
	add.s32 	%r182, %r182, %r81;
	setp.eq.s32 	%p38, %r183, 0;
	@%p38 bra 	$L__BB1_57;
	bra.uni 	$L__BB1_50;
$L__BB1_51:
	sub.s32 	%r145, %r103, %r173;
	and.b32  	%r86, %r145, 3;
	setp.eq.s32 	%p31, %r86, 0;
	mov.u32 	%r186, %r173;
	@%p31 bra 	$L__BB1_54;
	mad.lo.s32 	%r185, %r173, %r102, %r1;
	neg.s32 	%r184, %r86;
	add.s32 	%r186, %r173, %r86;
$L__BB1_53:
	.pragma "nounroll";
	mul.wide.s32 	%rd78, %r185, 4;
	add.s64 	%rd79, %rd3, %rd78;
	add.s64 	%rd80, %rd5, %rd78;
	ld.global.nc.f32 	%f1, [%rd80];
	add.s64 	%rd81, %rd4, %rd78;
	ld.global.nc.f32 	%f2, [%rd81];
	ld.global.nc.f32 	%f3, [%rd79];
	sub.f32 	%f4, %f3, %f2;
	add.s64 	%rd82, %rd2, %rd78;
	st.global.f32 	[%rd82], %f4;
	sub.f32 	%f5, %f1, %f2;
	add.s64 	%rd83, %rd1, %rd78;
	st.global.f32 	[%rd83], %f5;
	add.s32 	%r185, %r185, %r102;
	add.s32 	%r184, %r184, 1;
	setp.ne.s32 	%p32, %r184, 0;
	@%p32 bra 	$L__BB1_53;
$L__BB1_54:
	sub.s32 	%r146, %r173, %r103;
	setp.gt.u32 	%p33, %r146, -4;
	@%p33 bra 	$L__BB1_57;
	sub.s32 	%r188, %r186, %r103;
	mad.lo.s32 	%r187, %r186, %r102, %r1;
	shl.b32 	%r97, %r102, 2;
	mul.wide.s32 	%rd90, %r102, 4;
$L__BB1_56:
	mul.wide.s32 	%rd84, %r187, 4;
	add.s64 	%rd85, %rd3, %rd84;
	add.s64 	%rd86, %rd5, %rd84;
	ld.global.nc.f32 	%f6, [%rd86];
	add.s64 	%rd87, %rd4, %rd84;
	ld.global.nc.f32 	%f7, [%rd87];
	ld.global.nc.f32 	%f8, [%rd85];
	sub.f32 	%f9, %f8, %f7;
	add.s64 	%rd88, %rd2, %rd84;
	st.global.f32 	[%rd88], %f9;
	sub.f32 	%f10, %f6, %f7;
	add.s64 	%rd89, %rd1, %rd84;
	st.global.f32 	[%rd89], %f10;
	add.s64 	%rd91, %rd85, %rd90;
	add.s64 	%rd92, %rd86, %rd90;
	ld.global.nc.f32 	%f11, [%rd92];
	add.s64 	%rd93, %rd87, %rd90;
	ld.global.nc.f32 	%f12, [%rd93];
	ld.global.nc.f32 	%f13, [%rd91];
	sub.f32 	%f14, %f13, %f12;
	add.s64 	%rd94, %rd88, %rd90;
	st.global.f32 	[%rd94], %f14;
	sub.f32 	%f15, %f11, %f12;
	add.s64 	%rd95, %rd89, %rd90;
	st.global.f32 	[%rd95], %f15;
	add.s64 	%rd96, %rd91, %rd90;
	add.s64 	%rd97, %rd92, %rd90;
	ld.global.nc.f32 	%f16, [%rd97];
	add.s64 	%rd98, %rd93, %rd90;
	ld.global.nc.f32 	%f17, [%rd98];
	ld.global.nc.f32 	%f18, [%rd96];
	sub.f32 	%f19, %f18, %f17;
	add.s64 	%rd99, %rd94, %rd90;
	st.global.f32 	[%rd99], %f19;
	sub.f32 	%f20, %f16, %f17;
	add.s64 	%rd100, %rd95, %rd90;
	st.global.f32 	[%rd100], %f20;
	add.s64 	%rd101, %rd96, %rd90;
	add.s64 	%rd102, %rd97, %rd90;
	ld.global.nc.f32 	%f21, [%rd102];
	add.s64 	%rd103, %rd98, %rd90;
	ld.global.nc.f32 	%f22, [%rd103];
	ld.global.nc.f32 	%f23, [%rd101];
	sub.f32 	%f24, %f23, %f22;
	add.s64 	%rd104, %rd99, %rd90;
	st.global.f32 	[%rd104], %f24;
	sub.f32 	%f25, %f21, %f22;
	add.s64 	%rd105, %rd100, %rd90;
	st.global.f32 	[%rd105], %f25;
	add.s32 	%r188, %r188, 4;
	add.s32 	%r187, %r187, %r97;
	setp.ne.s32 	%p34, %r188, 0;
	@%p34 bra 	$L__BB1_56;
$L__BB1_57:
	ret;

}


// ===== COMPILED SASS (sm_100) =====

	.target	sm_100

	.elftype	@"ET_EXEC"


//--------------------- .note.nv.tkinfo           --------------------------
	.section	.note.nv.tkinfo,"",@"SHT_NOTE"
	.sectionflags	@"SHF_NOTE_NV_TKINFO"
	.tkinfo
        /*0018*/ 	.word	0x00000002
        /*0030*/ 	.string	""
        /*0030*/ 	.string	"ptxas"
        /*0030*/ 	.string	"Cuda compilation tools, release 13.0, V13.0.88"
        /*0030*/ 	.string	"Build cuda_13.0.r13.0/compiler.36424714_0"
        /*0030*/ 	.string	"-arch sm_100 -m 64 "



//--------------------- .note.nv.cuinfo           --------------------------
	.section	.note.nv.cuinfo,"",@"SHT_NOTE"
	.sectionflags	@"SHF_NOTE_NV_CUINFO"
        /*0018*/ 	.short	0x0002
        /*001a*/ 	.short	0x0064
        /*001c*/ 	.short	0x0082
	.zero		2


//--------------------- .nv.info                  --------------------------
	.section	.nv.info,"",@"SHT_CUDA_INFO"
	.align	4


	//----- nvinfo : EIATTR_REGCOUNT
	.align		4
        /*0000*/ 	.byte	0x04, 0x2f
        /*0002*/ 	.short	(.L_1 - .L_0)
	.align		4
.L_0:
        /*0004*/ 	.word	index@(eri_batch_f32)
        /*0008*/ 	.word	0x00000010


	//----- nvinfo : EIATTR_FRAME_SIZE
	.align		4
.L_1:
        /*000c*/ 	.byte	0x04, 0x11
        /*000e*/ 	.short	(.L_3 - .L_2)
	.align		4
.L_2:
        /*0010*/ 	.word	index@(eri_batch_f32)
        /*0014*/ 	.word	0x00000000


	//----- nvinfo : EIATTR_REGCOUNT
	.align		4
.L_3:
        /*0018*/ 	.byte	0x04, 0x2f
        /*001a*/ 	.short	(.L_5 - .L_4)
	.align		4
.L_4:
        /*001c*/ 	.word	index@(eri_many_series_one_param_time_major_f32)
        /*0020*/ 	.word	0x00000020


	//----- nvinfo : EIATTR_FRAME_SIZE
	.align		4
.L_5:
        /*0024*/ 	.byte	0x04, 0x11
        /*0026*/ 	.short	(.L_7 - .L_6)
	.align		4
.L_6:
        /*0028*/ 	.word	index@(eri_many_series_one_param_time_major_f32)
        /*002c*/ 	.word	0x00000000


	//----- nvinfo : EIATTR_MIN_STACK_SIZE
	.align		4
.L_7:
        /*0030*/ 	.byte	0x04, 0x12
        /*0032*/ 	.short	(.L_9 - .L_8)
	.align		4
.L_8:
        /*0034*/ 	.word	index@(eri_many_series_one_param_time_major_f32)
        /*0038*/ 	.word	0x00000000


	//----- nvinfo : EIATTR_MIN_STACK_SIZE
	.align		4
.L_9:
        /*003c*/ 	.byte	0x04, 0x12
        /*003e*/ 	.short	(.L_11 - .L_10)
	.align		4
.L_10:
        /*0040*/ 	.word	index@(eri_batch_f32)
        /*0044*/ 	.word	0x00000000
.L_11:


//--------------------- .nv.compat                --------------------------
	.section	.nv.compat,"",@"SHT_CUDA_COMPAT_INFO"
	.align	4
        /*0000*/ 	.byte	0x02, 0x09, 0x00, 0x00, 0x02, 0x02, 0x01, 0x00, 0x02, 0x05, 0x05, 0x00, 0x03, 0x07, 0x01, 0x01
        /*0010*/ 	.byte	0x02, 0x03, 0x00, 0x00, 0x02, 0x06, 0x01, 0x00, 0x04, 0x0b, 0x08, 0x00, 0x09, 0x00, 0x00, 0x00
        /*0020*/ 	.byte	0x00, 0x00, 0x00, 0x00


//--------------------- .nv.info.eri_many_series_one_param_time_major_f32 --------------------------
	.section	.nv.info.eri_many_series_one_param_time_major_f32,"",@"SHT_CUDA_INFO"
	.sectionflags	@""
	.align	4


	//----- nvinfo : EIATTR_CUDA_API_VERSION
	.align		4
        /*0000*/ 	.byte	0x04, 0x37
        /*0002*/ 	.short	(.L_13 - .L_12)
.L_12:
        /*0004*/ 	.word	0x00000082


	//----- nvinfo : EIATTR_KPARAM_INFO
	.align		4
.L_13:
        /*0008*/ 	.byte	0x04, 0x17
        /*000a*/ 	.short	(.L_15 - .L_14)
.L_14:
        /*000c*/ 	.word	0x00000000
        /*0010*/ 	.short	0x0008
        /*0012*/ 	.short	0x0038
        /*0014*/ 	.byte	0x00, 0xf5, 0x21, 0x00


	//----- nvinfo : EIATTR_KPARAM_INFO
	.align		4
.L_15:
        /*0018*/ 	.byte	0x04, 0x17
        /*001a*/ 	.short	(.L_17 - .L_16)
.L_16:
        /*001c*/ 	.word	0x00000000
        /*0020*/ 	.short	0x0007
        /*0022*/ 	.short	0x0030
        /*0024*/ 	.byte	0x00, 0xf5, 0x21, 0x00


	//----- nvinfo : EIATTR_KPARAM_INFO
	.align		4
.L_17:
        /*0028*/ 	.byte	0x04, 0x17
        /*002a*/ 	.short	(.L_19 - .L_18)
.L_18:
        /*002c*/ 	.word	0x00000000
        /*0030*/ 	.short	0x0006
        /*0032*/ 	.short	0x0028
        /*0034*/ 	.byte	0x00, 0xf0, 0x11, 0x00


	//----- nvinfo : EIATTR_KPARAM_INFO
	.align		4
.L_19:
        /*0038*/ 	.byte	0x04, 0x17
        /*003a*/ 	.short	(.L_21 - .L_20)
.L_20:
        /*003c*/ 	.word	0x00000000
        /*0040*/ 	.short	0x0005
        /*0042*/ 	.short	0x0020
        /*0044*/ 	.byte	0x00, 0xf5, 0x21, 0x00


	//----- nvinfo : EIATTR_KPARAM_INFO
	.align		4
.L_21:
        /*0048*/ 	.byte	0x04, 0x17
        /*004a*/ 	.short	(.L_23 - .L_22)
.L_22:
        /*004c*/ 	.word	0x00000000
        /*0050*/ 	.short	0x0004
        /*0052*/ 	.short	0x001c
        /*0054*/ 	.byte	0x00, 0xf0, 0x11, 0x00


	//----- nvinfo : EIATTR_KPARAM_INFO
	.align		4
.L_23:
        /*0058*/ 	.byte	0x04, 0x17
        /*005a*/ 	.short	(.L_25 - .L_24)
.L_24:
        /*005c*/ 	.word	0x00000000
        /*0060*/ 	.short	0x0003
        /*0062*/ 	.short	0x0018
        /*0064*/ 	.byte	0x00, 0xf0, 0x11, 0x00


	//----- nvinfo : EIATTR_KPARAM_INFO
	.align		4
.L_25:
        /*0068*/ 	.byte	0x04, 0x17
        /*006a*/ 	.short	(.L_27 - .L_26)
.L_26:
        /*006c*/ 	.word	0x00000000
        /*0070*/ 	.short	0x0002
        /*0072*/ 	.short	0x0010
        /*0074*/ 	.byte	0x00, 0xf5, 0x21, 0x00


	//----- nvinfo : EIATTR_KPARAM_INFO
	.align		4
.L_27:
        /*0078*/ 	.byte	0x04, 0x17
        /*007a*/ 	.short	(.L_29 - .L_28)
.L_28:
        /*007c*/ 	.word	0x00000000
        /*0080*/ 	.short	0x0001
        /*0082*/ 	.short	0x0008
        /*0084*/ 	.byte	0x00, 0xf5, 0x21, 0x00


	//----- nvinfo : EIATTR_KPARAM_INFO
	.align		4
.L_29:
        /*0088*/ 	.byte	0x04, 0x17
        /*008a*/ 	.short	(.L_31 - .L_30)
.L_30:
        /*008c*/ 	.word	0x00000000
        /*0090*/ 	.short	0x0000
        /*0092*/ 	.short	0x0000
        /*0094*/ 	.byte	0x00, 0xf5, 0x21, 0x00


	//----- nvinfo : EIATTR_SPARSE_MMA_MASK
	.align		4
.L_31:
        /*0098*/ 	.byte	0x03, 0x50
        /*009a*/ 	.short	0x0000


	//----- nvinfo : EIATTR_MAXREG_COUNT
	.align		4
        /*009c*/ 	.byte	0x03, 0x1b
        /*009e*/ 	.short	0x00ff


	//----- nvinfo : EIATTR_MERCURY_ISA_VERSION
	.align		4
        /*00a0*/ 	.byte	0x03, 0x5f
        /*00a2*/ 	.short	0x0101


	//----- nvinfo : EIATTR_VRC_CTA_INIT_COUNT
	.align		4
        /*00a4*/ 	.byte	0x02, 0x4a
	.zero		1
	.zero		1


	//----- nvinfo : EIATTR_EXIT_INSTR_OFFSETS
	.align		4
        /*00a8*/ 	.byte	0x04, 0x1c
        /*00aa*/ 	.short	(.L_33 - .L_32)


	//   ....[0]....
.L_32:
        /*00ac*/ 	.word	0x00000070


	//   ....[1]....
        /*00b0*/ 	.word	0x00000ef0


	//   ....[2]....
        /*00b4*/ 	.word	0x00000f70


	//   ....[3]....
        /*00b8*/ 	.word	0x00001110


	//   ....[4]....
        /*00bc*/ 	.word	0x00001370


	//   ....[5]....
        /*00c0*/ 	.word	0x00001560


	//   ....[6]....
        /*00c4*/ 	.word	0x000017c0


	//   ....[7]....
        /*00c8*/ 	.word	0x000019e0


	//   ....[8]....
        /*00cc*/ 	.word	0x00001da0


	//----- nvinfo : EIATTR_CRS_STACK_SIZE
	.align		4
.L_33:
        /*00d0*/ 	.byte	0x04, 0x1e
        /*00d2*/ 	.short	(.L_35 - .L_34)
.L_34:
        /*00d4*/ 	.word	0x00000000


	//----- nvinfo : EIATTR_CBANK_PARAM_SIZE
	.align		4
.L_35:
        /*00d8*/ 	.byte	0x03, 0x19
        /*00da*/ 	.short	0x0040


	//----- nvinfo : EIATTR_PARAM_CBANK
	.align		4
        /*00dc*/ 	.byte	0x04, 0x0a
        /*00de*/ 	.short	(.L_37 - .L_36)
	.align		4
.L_36:
        /*00e0*/ 	.word	index@(.nv.constant0.eri_many_series_one_param_time_major_f32)
        /*00e4*/ 	.short	0x0380
        /*00e6*/ 	.short	0x0040


	//----- nvinfo : EIATTR_SW_WAR
	.align		4
.L_37:
        /*00e8*/ 	.byte	0x04, 0x36
        /*00ea*/ 	.short	(.L_39 - .L_38)
.L_38:
        /*00ec*/ 	.word	0x00000008
.L_39:


//--------------------- .nv.info.eri_batch_f32    --------------------------
	.section	.nv.info.eri_batch_f32,"",@"SHT_CUDA_INFO"
	.sectionflags	@""
	.align	4


	//----- nvinfo : EIATTR_CUDA_API_VERSION
	.align		4
        /*0000*/ 	.byte	0x04, 0x37
        /*0002*/ 	.short	(.L_41 - .L_40)
.L_40:
        /*0004*/ 	.word	0x00000082


	//----- nvinfo : EIATTR_KPARAM_INFO
	.align		4
.L_41:
        /*0008*/ 	.byte	0x04, 0x17
        /*000a*/ 	.short	(.L_43 - .L_42)
.L_42:
        /*000c*/ 	.word	0x00000000
        /*0010*/ 	.short	0x0007
        /*0012*/ 	.short	0x0030
        /*0014*/ 	.byte	0x00, 0xf5, 0x21, 0x00


	//----- nvinfo : EIATTR_KPARAM_INFO
	.align		4
.L_43:
        /*0018*/ 	.byte	0x04, 0x17
        /*001a*/ 	.short	(.L_45 - .L_44)
.L_44:
        /*001c*/ 	.word	0x00000000
        /*0020*/ 	.short	0x0006
        /*0022*/ 	.short	0x0028
        /*0024*/ 	.byte	0x00, 0xf5, 0x21, 0x00


	//----- nvinfo : EIATTR_KPARAM_INFO
	.align		4
.L_45:
        /*0028*/ 	.byte	0x04, 0x17
        /*002a*/ 	.short	(.L_47 - .L_46)
.L_46:
        /*002c*/ 	.word	0x00000000
        /*0030*/ 	.short	0x0005
        /*0032*/ 	.short	0x0020
        /*0034*/ 	.byte	0x00, 0xf0, 0x11, 0x00


	//----- nvinfo : EIATTR_KPARAM_INFO
	.align		4
.L_47:
        /*0038*/ 	.byte	0x04, 0x17
        /*003a*/ 	.short	(.L_49 - .L_48)
.L_48:
        /*003c*/ 	.word	0x00000000
        /*0040*/ 	.short	0x0004
        /*0042*/ 	.short	0x001c
        /*0044*/ 	.byte	0x00, 0xf0, 0x11, 0x00


	//----- nvinfo : EIATTR_KPARAM_INFO
	.align		4
.L_49:
        /*0048*/ 	.byte	0x04, 0x17
        /*004a*/ 	.short	(.L_51 - .L_50)
.L_50:
        /*004c*/ 	.word	0x00000000
        /*0050*/ 	.short	0x0003
        /*0052*/ 	.short	0x0018
        /*0054*/ 	.byte	0x00, 0xf0, 0x11, 0x00


	//----- nvinfo : EIATTR_KPARAM_INFO
	.align		4
.L_51:
        /*0058*/ 	.byte	0x04, 0x17
        /*005a*/ 	.short	(.L_53 - .L_52)
.L_52:
        /*005c*/ 	.word	0x00000000
        /*0060*/ 	.short	0x0002
        /*0062*/ 	.short	0x0010
        /*0064*/ 	.byte	0x00, 0xf5, 0x21, 0x00


	//----- nvinfo : EIATTR_KPARAM_INFO
	.align		4
.L_53:
        /*0068*/ 	.byte	0x04, 0x17
        /*006a*/ 	.short	(.L_55 - .L_54)
.L_54:
        /*006c*/ 	.word	0x00000000
        /*0070*/ 	.short	0x0001
        /*0072*/ 	.short	0x0008
        /*0074*/ 	.byte	0x00, 0xf5, 0x21, 0x00


	//----- nvinfo : EIATTR_KPARAM_INFO
	.align		4
.L_55:
        /*0078*/ 	.byte	0x04, 0x17
        /*007a*/ 	.short	(.L_57 - .L_56)
.L_56:
        /*007c*/ 	.word	0x00000000
        /*0080*/ 	.short	0x0000
        /*0082*/ 	.short	0x0000
        /*0084*/ 	.byte	0x00, 0xf5, 0x21, 0x00


	//----- nvinfo : EIATTR_SPARSE_MMA_MASK
	.align		4
.L_57:
        /*0088*/ 	.byte	0x03, 0x50
        /*008a*/ 	.short	0x0000


	//----- nvinfo : EIATTR_MAXREG_COUNT
	.align		4
        /*008c*/ 	.byte	0x03, 0x1b
        /*008e*/ 	.short	0x00ff


	//----- nvinfo : EIATTR_MERCURY_ISA_VERSION
	.align		4
        /*0090*/ 	.byte	0x03, 0x5f
        /*0092*/ 	.short	0x0101


	//----- nvinfo : EIATTR_VRC_CTA_INIT_COUNT
	.align		4
        /*0094*/ 	.byte	0x02, 0x4a
	.zero		1
	.zero		1


	//----- nvinfo : EIATTR_EXIT_INSTR_OFFSETS
	.align		4
        /*0098*/ 	.byte	0x04, 0x1c
        /*009a*/ 	.short	(.L_59 - .L_58)


	//   ....[0]....
.L_58:
        /*009c*/ 	.word	0x00000070


	//   ....[1]....
        /*00a0*/ 	.word	0x00000180


	//   ....[2]....
        /*00a4*/ 	.word	0x000001d0


	//   ....[3]....
        /*00a8*/ 	.word	0x000002f0


	//   ....[4]....
        /*00ac*/ 	.word	0x00000360


	//----- nvinfo : EIATTR_CRS_STACK_SIZE
	.align		4
.L_59:
        /*00b0*/ 	.byte	0x04, 0x1e
        /*00b2*/ 	.short	(.L_61 - .L_60)
.L_60:
        /*00b4*/ 	.word	0x00000000


	//----- nvinfo : EIATTR_CBANK_PARAM_SIZE
	.align		4
.L_61:
        /*00b8*/ 	.byte	0x03, 0x19
        /*00ba*/ 	.short	0x0038


	//----- nvinfo : EIATTR_PARAM_CBANK
	.align		4
        /*00bc*/ 	.byte	0x04, 0x0a
        /*00be*/ 	.short	(.L_63 - .L_62)
	.align		4
.L_62:
        /*00c0*/ 	.word	index@(.nv.constant0.eri_batch_f32)
        /*00c4*/ 	.short	0x0380
        /*00c6*/ 	.short	0x0038


	//----- nvinfo : EIATTR_SW_WAR
	.align		4
.L_63:
        /*00c8*/ 	.byte	0x04, 0x36
        /*00ca*/ 	.short	(.L_65 - .L_64)
.L_64:
        /*00cc*/ 	.word	0x00000008
.L_65:


//--------------------- .nv.callgraph             --------------------------
	.section	.nv.callgraph,"",@"SHT_CUDA_CALLGRAPH"
	.align	4
	.sectionentsize	8
	.align		4
        /*0000*/ 	.word	0x00000000
	.align		4
        /*0004*/ 	.word	0xffffffff
	.align		4
        /*0008*/ 	.word	0x00000000
	.align		4
        /*000c*/ 	.word	0xfffffffe
	.align		4
        /*0010*/ 	.word	0x00000000
	.align		4
        /*0014*/ 	.word	0xfffffffd
	.align		4
        /*0018*/ 	.word	0x00000000
	.align		4
        /*001c*/ 	.word	0xfffffffc


//--------------------- .text.eri_many_series_one_param_time_major_f32 --------------------------
	.section	.text.eri_many_series_one_param_time_major_f32,"ax",@progbits
	.align	128
        .global         eri_many_series_one_param_time_major_f32
        .type           eri_many_series_one_param_time_major_f32,@function
        .size           eri_many_series_one_param_time_major_f32,(.L_x_36 - eri_many_series_one_param_time_major_f32)
        .other          eri_many_series_one_param_time_major_f32,@"STO_CUDA_ENTRY STV_DEFAULT"
eri_many_series_one_param_time_major_f32:
.text.eri_many_series_one_param_time_major_f32:
[----:B------:R-:W-:Y:S01]  /*0000*/  LDC R1, c[0x0][0x37c] ;  /* 0x0000df00ff017b82 */ /* 0x000fe20000000800 */
[----:B------:R-:W0:Y:S07]  /*0010*/  S2R R3, SR_TID.X ;  /* 0x0000000000037919 */ /* 0x000e2e0000002100 */
[----:B------:R-:W0:Y:S08]  /*0020*/  S2UR UR4, SR_CTAID.X ;  /* 0x00000000000479c3 */ /* 0x000e300000002500 */
[----:B------:R-:W0:Y:S08]  /*0030*/  LDC R0, c[0x0][0x360] ;  /* 0x0000d800ff007b82 */ /* 0x000e300000000800 */
[----:B------:R-:W1:Y:S01]  /*0040*/  LDC R13, c[0x0][0x398] ;  /* 0x0000e600ff0d7b82 */ /* 0x000e620000000800 */
[----:B0-----:R-:W-:-:S05]  /*0050*/  IMAD R0, R0, UR4, R3 ;  /* 0x0000000400007c24 */ /* 0x001fca000f8e0203 */
[----:B-1----:R-:W-:-:S13]  /*0060*/  ISETP.GE.AND P0, PT, R0, R13, PT ;  /* 0x0000000d0000720c */ /* 0x002fda0003f06270 */
[----:B------:R-:W-:Y:S05]  /*0070*/  @P0 EXIT ;  /* 0x000000000000094d */ /* 0x000fea0003800000 */
[----:B------:R-:W0:Y:S01]  /*0080*/  LDC.64 R4, c[0x0][0x3a0] ;  /* 0x0000e800ff047b82 */ /* 0x000e220000000a00 */
[----:B------:R-:W1:Y:S01]  /*0090*/  LDCU.64 UR4, c[0x0][0x358] ;  /* 0x00006b00ff0477ac */ /* 0x000e620008000a00 */
[----:B------:R-:W2:Y:S06]  /*00a0*/  LDCU UR6, c[0x0][0x3a8] ;  /* 0x00007500ff0677ac */ /* 0x000eac0008000800 */
[----:B------:R-:W3:Y:S01]  /*00b0*/  LDC R12, c[0x0][0x39c] ;  /* 0x0000e700ff0c7b82 */ /* 0x000ee20000000800 */
[----:B0-----:R-:W-:-:S06]  /*00c0*/  IMAD.WIDE R4, R0, 0x4, R4 ;  /* 0x0000000400047825 */ /* 0x001fcc00078e0204 */
[----:B-1----:R-:W2:Y:S01]  /*00d0*/  LDG.E.CONSTANT R4, desc[UR4][R4.64] ;  /* 0x0000000404047981 */ /* 0x002ea2000c1e9900 */
[----:B------:R-:W-:Y:S01]  /*00e0*/  BSSY.RECONVERGENT B0, `(.L_x_0) ;  /* 0x00000df000007945 */ /* 0x000fe20003800200 */
[----:B--2---:R-:W-:-:S04]  /*00f0*/  IADD3 R3, PT, PT, R4, UR6, RZ ;  /* 0x0000000604037c10 */ /* 0x004fc8000fffe0ff */
[----:B---3--:R-:W-:Y:S01]  /*0100*/  VIADDMNMX R2, R3, 0xffffffff, R12, PT ;  /* 0xffffffff03027846 */ /* 0x008fe2000380010c */
[----:B------:R-:W-:-:S03]  /*0110*/  HFMA2 R3, -RZ, RZ, 0, 0 ;  /* 0x00000000ff037431 */ /* 0x000fc600000001ff */
[----:B------:R-:W-:-:S13]  /*0120*/  ISETP.GE.AND P0, PT, R2, 0x1, PT ;  /* 0x000000010200780c */ /* 0x000fda0003f06270 */
[----:B------:R-:W-:Y:S05]  /*0130*/  @!P0 BRA `(.L_x_1) ;  /* 0x0000000c00648947 */ /* 0x000fea0003800000 */
[----:B------:R-:W0:Y:S02]  /*0140*/  LDCU.64 UR6, c[0x0][0x3b0] ;  /* 0x00007600ff0677ac */ /* 0x000e240008000a00 */
[----:B0-----:R-:W-:-:S04]  /*0150*/  UISETP.NE.U32.AND UP0, UPT, UR6, URZ, UPT ;  /* 0x000000ff0600728c */ /* 0x001fc8000bf05070 */
[----:B------:R-:W-:-:S09]  /*0160*/  UISETP.NE.AND.EX UP0, UPT, UR7, URZ, UPT, UP0 ;  /* 0x000000ff0700728c */ /* 0x000fd2000bf05300 */
[----:B------:R-:W-:Y:S05]  /*0170*/  BRA.U UP0, `(.L_x_2) ;  /* 0x0000000500307547 */ /* 0x000fea000b800000 */
[----:B------:R-:W0:Y:S01]  /*0180*/  LDCU.64 UR6, c[0x0][0x3b8] ;  /* 0x00007700ff0677ac */ /* 0x000e220008000a00 */
[----:B------:R-:W-:Y:S01]  /*0190*/  MOV R3, R2 ;  /* 0x0000000200037202 */ /* 0x000fe20000000f00 */
[----:B0-----:R-:W-:-:S04]  /*01a0*/  UISETP.NE.U32.AND UP0, UPT, UR6, URZ, UPT ;  /* 0x000000ff0600728c */ /* 0x001fc8000bf05070 */
[----:B------:R-:W-:-:S09]  /*01b0*/  UISETP.NE.AND.EX UP0, UPT, UR7, URZ, UPT, UP0 ;  /* 0x000000ff0700728c */ /* 0x000fd2000bf05300 */
[----:B------:R-:W-:Y:S05]  /*01c0*/  BRA.U !UP0, `(.L_x_1) ;  /* 0x0000000d08407547 */ /* 0x000fea000b800000 */
[C---:B------:R-:W-:Y:S01]  /*01d0*/  ISETP.GE.U32.AND P1, PT, R2.reuse, 0x8, PT ;  /* 0x000000080200780c */ /* 0x040fe20003f26070 */
[----:B------:R-:W-:Y:S01]  /*01e0*/  BSSY.RECONVERGENT B1, `(.L_x_3) ;  /* 0x000001e000017945 */ /* 0x000fe20003800200 */
[----:B------:R-:W-:Y:S01]  /*01f0*/  LOP3.LUT R26, R2, 0x7, RZ, 0xc0, !PT ;  /* 0x00000007021a7812 */ /* 0x000fe200078ec0ff */
[----:B------:R-:W-:-:S03]  /*0200*/  HFMA2 R3, -RZ, RZ, 0, 0 ;  /* 0x00000000ff037431 */ /* 0x000fc600000001ff */
[----:B------:R-:W-:-:S07]  /*0210*/  ISETP.NE.AND P0, PT, R26, RZ, PT ;  /* 0x000000ff1a00720c */ /* 0x000fce0003f05270 */
[----:B------:R-:W-:Y:S06]  /*0220*/  @!P1 BRA `(.L_x_4) ;  /* 0x0000000000649947 */ /* 0x000fec0003800000 */
[----:B------:R-:W0:Y:S01]  /*0230*/  LDC.64 R4, c[0x0][0x3b8] ;  /* 0x0000ee00ff047b82 */ /* 0x000e220000000a00 */
[----:B------:R-:W-:Y:S02]  /*0240*/  LOP3.LUT R3, R2, 0x7ffffff8, RZ, 0xc0, !PT ;  /* 0x7ffffff802037812 */ /* 0x000fe400078ec0ff */
[----:B------:R-:W-:Y:S02]  /*0250*/  MOV R25, R0 ;  /* 0x0000000000197202 */ /* 0x000fe40000000f00 */
[----:B------:R-:W-:-:S07]  /*0260*/  IADD3 R24, PT, PT, -R3, RZ, RZ ;  /* 0x000000ff03187210 */ /* 0x000fce0007ffe1ff */
.L_x_5:
[----:B01----:R-:W-:Y:S01]  /*0270*/  IMAD.WIDE R16, R25, 0x4, R4 ;  /* 0x0000000419107825 */ /* 0x003fe200078e0204 */
[----:B------:R-:W-:Y:S02]  /*0280*/  MOV R27, 0x7fc00000 ;  /* 0x7fc00000001b7802 */ /* 0x000fe40000000f00 */
[----:B------:R-:W-:Y:S02]  /*0290*/  IADD3 R24, PT, PT, R24, 0x8, RZ ;  /* 0x0000000818187810 */ /* 0x000fe40007ffe0ff */
[C---:B------:R-:W-:Y:S01]  /*02a0*/  LEA R25, R13.reuse, R25, 0x3 ;  /* 0x000000190d197211 */ /* 0x040fe200078e18ff */
[----:B------:R-:W-:Y:S01]  /*02b0*/  IMAD.WIDE R18, R13, 0x4, R16 ;  /* 0x000000040d127825 */ /* 0x000fe200078e0210 */
[----:B------:R1:W-:Y:S01]  /*02c0*/  STG.E desc[UR4][R16.64], R27 ;  /* 0x0000001b10007986 */ /* 0x0003e2000c101904 */
[----:B------:R-:W-:-:S03]  /*02d0*/  ISETP.NE.AND P1, PT, R24, RZ, PT ;  /* 0x000000ff1800720c */ /* 0x000fc60003f25270 */
[----:B------:R1:W-:Y:S01]  /*02e0*/  STG.E desc[UR4][R18.64], R27 ;  /* 0x0000001b12007986 */ /* 0x0003e2000c101904 */
[----:B------:R-:W-:-:S05]  /*02f0*/  IMAD.WIDE R20, R13, 0x4, R18 ;  /* 0x000000040d147825 */ /* 0x000fca00078e0212 */
        /* <DEDUP_REMOVED lines=11> */
[----:B------:R-:W-:Y:S05]  /*03b0*/  @P1 BRA `(.L_x_5) ;  /* 0xfffffffc00ac1947 */ /* 0x000fea000383ffff */
.L_x_4:
[----:B------:R-:W-:Y:S05]  /*03c0*/  BSYNC.RECONVERGENT B1 ;  /* 0x0000000000017941 */ /* 0x000fea0003800200 */
.L_x_3:
[----:B------:R-:W-:Y:S05]  /*03d0*/  @!P0 BRA `(.L_x_1) ;  /* 0x0000000800bc8947 */ /* 0x000fea0003800000 */
[----:B------:R-:W-:Y:S01]  /*03e0*/  ISETP.GE.U32.AND P0, PT, R26, 0x4, PT ;  /* 0x000000041a00780c */ /* 0x000fe20003f06070 */
[----:B------:R-:W-:Y:S01]  /*03f0*/  BSSY.RECONVERGENT B1, `(.L_x_6) ;  /* 0x0000010000017945 */ /* 0x000fe20003800200 */
[----:B-1----:R-:W-:-:S04]  /*0400*/  LOP3.LUT R14, R2, 0x3, RZ, 0xc0, !PT ;  /* 0x00000003020e7812 */ /* 0x002fc800078ec0ff */
[----:B------:R-:W-:-:S07]  /*0410*/  ISETP.NE.AND P1, PT, R14, RZ, PT ;  /* 0x000000ff0e00720c */ /* 0x000fce0003f25270 */
[----:B------:R-:W-:Y:S06]  /*0420*/  @!P0 BRA `(.L_x_7) ;  /* 0x0000000000308947 */ /* 0x000fec0003800000 */
[----:B------:R-:W0:Y:S01]  /*0430*/  LDC.64 R4, c[0x0][0x3b8] ;  /* 0x0000ee00ff047b82 */ /* 0x000e220000000a00 */
[C---:B------:R-:W-:Y:S01]  /*0440*/  IMAD R7, R3.reuse, R13, R0 ;  /* 0x0000000d03077224 */ /* 0x040fe200078e0200 */
[----:B------:R-:W-:Y:S02]  /*0450*/  MOV R15, 0x7fc00000 ;  /* 0x7fc00000000f7802 */ /* 0x000fe40000000f00 */
[----:B------:R-:W-:Y:S01]  /*0460*/  IADD3 R3, PT, PT, R3, 0x4, RZ ;  /* 0x0000000403037810 */ /* 0x000fe20007ffe0ff */
[----:B0-----:R-:W-:-:S05]  /*0470*/  IMAD.WIDE R4, R7, 0x4, R4 ;  /* 0x0000000407047825 */ /* 0x001fca00078e0204 */
[----:B------:R0:W-:Y:S01]  /*0480*/  STG.E desc[UR4][R4.64], R15 ;  /* 0x0000000f04007986 */ /* 0x0001e2000c101904 */
[----:B------:R-:W-:-:S05]  /*0490*/  IMAD.WIDE R6, R13, 0x4, R4 ;  /* 0x000000040d067825 */ /* 0x000fca00078e0204 */
[----:B------:R0:W-:Y:S01]  /*04a0*/  STG.E desc[UR4][R6.64], R15 ;  /* 0x0000000f06007986 */ /* 0x0001e2000c101904 */
[----:B------:R-:W-:-:S05]  /*04b0*/  IMAD.WIDE R8, R13, 0x4, R6 ;  /* 0x000000040d087825 */ /* 0x000fca00078e0206 */
[----:B------:R0:W-:Y:S01]  /*04c0*/  STG.E desc[UR4][R8.64], R15 ;  /* 0x0000000f08007986 */ /* 0x0001e2000c101904 */
[----:B------:R-:W-:-:S05]  /*04d0*/  IMAD.WIDE R10, R13, 0x4, R8 ;  /* 0x000000040d0a7825 */ /* 0x000fca00078e0208 */
[----:B------:R0:W-:Y:S02]  /*04e0*/  STG.E desc[UR4][R10.64], R15 ;  /* 0x0000000f0a007986 */ /* 0x0001e4000c101904 */
.L_x_7:
[----:B------:R-:W-:Y:S05]  /*04f0*/  BSYNC.RECONVERGENT B1 ;  /* 0x0000000000017941 */ /* 0x000fea0003800200 */
.L_x_6:
[----:B------:R-:W-:Y:S05]  /*0500*/  @!P1 BRA `(.L_x_1) ;  /* 0x0000000800709947 */ /* 0x000fea0003800000 */
[----:B------:R-:W-:Y:S02]  /*0510*/  ISETP.NE.AND P0, PT, R14, 0x1, PT ;  /* 0x000000010e00780c */ /* 0x000fe40003f05270 */
[----:B------:R-:W-:-:S04]  /*0520*/  LOP3.LUT R2, R2, 0x1, RZ, 0xc0, !PT ;  /* 0x0000000102027812 */ /* 0x000fc800078ec0ff */
[----:B------:R-:W-:-:S07]  /*0530*/  ISETP.NE.U32.AND P1, PT, R2, 0x1, PT ;  /* 0x000000010200780c */ /* 0x000fce0003f25070 */
[----:B0-----:R-:W0:Y:S01]  /*0540*/  @P0 LDC.64 R4, c[0x0][0x3b8] ;  /* 0x0000ee00ff040b82 */ /* 0x001e220000000a00 */
[C---:B------:R-:W-:Y:S01]  /*0550*/  @P0 IMAD R7, R3.reuse, R13, R0 ;  /* 0x0000000d03070224 */ /* 0x040fe200078e0200 */
[----:B------:R-:W-:Y:S02]  /*0560*/  @P0 MOV R9, 0x7fc00000 ;  /* 0x7fc0000000090802 */ /* 0x000fe40000000f00 */
[----:B------:R-:W-:Y:S01]  /*0570*/  @P0 IADD3 R3, PT, PT, R3, 0x2, RZ ;  /* 0x0000000203030810 */ /* 0x000fe20007ffe0ff */
[----:B0-----:R-:W-:-:S05]  /*0580*/  @P0 IMAD.WIDE R4, R7, 0x4, R4 ;  /* 0x0000000407040825 */ /* 0x001fca00078e0204 */
[----:B------:R2:W-:Y:S01]  /*0590*/  @P0 STG.E desc[UR4][R4.64], R9 ;  /* 0x0000000904000986 */ /* 0x0005e2000c101904 */
[----:B------:R-:W-:-:S05]  /*05a0*/  @P0 IMAD.WIDE R6, R13, 0x4, R4 ;  /* 0x000000040d060825 */ /* 0x000fca00078e0204 */
[----:B------:R2:W-:Y:S01]  /*05b0*/  @P0 STG.E desc[UR4][R6.64], R9 ;  /* 0x0000000906000986 */ /* 0x0005e2000c101904 */
[----:B------:R-:W-:Y:S05]  /*05c0*/  @P1 BRA `(.L_x_1) ;  /* 0x0000000800401947 */ /* 0x000fea0003800000 */
[----:B--2---:R-:W0:Y:S01]  /*05d0*/  LDC.64 R4, c[0x0][0x3b8] ;  /* 0x0000ee00ff047b82 */ /* 0x004e220000000a00 */
[C---:B------:R-:W-:Y:S01]  /*05e0*/  IMAD R7, R3.reuse, R13, R0 ;  /* 0x0000000d03077224 */ /* 0x040fe200078e0200 */
[----:B------:R-:W-:Y:S02]  /*05f0*/  MOV R9, 0x7fc00000 ;  /* 0x7fc0000000097802 */ /* 0x000fe40000000f00 */
[----:B------:R-:W-:Y:S01]  /*0600*/  IADD3 R3, PT, PT, R3, 0x1, RZ ;  /* 0x0000000103037810 */ /* 0x000fe20007ffe0ff */
[----:B0-----:R-:W-:-:S05]  /*0610*/  IMAD.WIDE R4, R7, 0x4, R4 ;  /* 0x0000000407047825 */ /* 0x001fca00078e0204 */
[----:B------:R3:W-:Y:S01]  /*0620*/  STG.E desc[UR4][R4.64], R9 ;  /* 0x0000000904007986 */ /* 0x0007e2000c101904 */
[----:B------:R-:W-:Y:S05]  /*0630*/  BRA `(.L_x_1) ;  /* 0x0000000800247947 */ /* 0x000fea0003800000 */
.L_x_2:
[----:B------:R-:W0:Y:S02]  /*0640*/  LDCU.64 UR6, c[0x0][0x3b8] ;  /* 0x00007700ff0677ac */ /* 0x000e240008000a00 */
[----:B0-----:R-:W-:-:S04]  /*0650*/  UISETP.NE.U32.AND UP0, UPT, UR6, URZ, UPT ;  /* 0x000000ff0600728c */ /* 0x001fc8000bf05070 */
[----:B------:R-:W-:-:S09]  /*0660*/  UISETP.NE.AND.EX UP0, UPT, UR7, URZ, UPT, UP0 ;  /* 0x000000ff0700728c */ /* 0x000fd2000bf05300 */
[----:B------:R-:W-:Y:S05]  /*0670*/  BRA.U UP0, `(.L_x_8) ;  /* 0x00000005001c7547 */ /* 0x000fea000b800000 */
        /* <DEDUP_REMOVED lines=10> */
.L_x_11:
        /* <DEDUP_REMOVED lines=21> */
.L_x_10:
[----:B------:R-:W-:Y:S05]  /*0870*/  BSYNC.RECONVERGENT B1 ;  /* 0x0000000000017941 */ /* 0x000fea0003800200 */
.L_x_9:
        /* <DEDUP_REMOVED lines=18> */
.L_x_13:
[----:B------:R-:W-:Y:S05]  /*09a0*/  BSYNC.RECONVERGENT B1 ;  /* 0x0000000000017941 */ /* 0x000fea0003800200 */
.L_x_12:
        /* <DEDUP_REMOVED lines=13> */
[----:B0-----:R-:W0:Y:S01]  /*0a80*/  LDC.64 R4, c[0x0][0x3b0] ;  /* 0x0000ec00ff047b82 */ /* 0x001e220000000a00 */
[C---:B------:R-:W-:Y:S01]  /*0a90*/  IMAD R7, R3.reuse, R13, R0 ;  /* 0x0000000d03077224 */ /* 0x040fe200078e0200 */
[----:B------:R-:W-:Y:S02]  /*0aa0*/  MOV R9, 0x7fc00000 ;  /* 0x7fc0000000097802 */ /* 0x000fe40000000f00 */
[----:B------:R-:W-:Y:S01]  /*0ab0*/  IADD3 R3, PT, PT, R3, 0x1, RZ ;  /* 0x0000000103037810 */ /* 0x000fe20007ffe0ff */
[----:B0-----:R-:W-:-:S05]  /*0ac0*/  IMAD.WIDE R4, R7, 0x4, R4 ;  /* 0x0000000407047825 */ /* 0x001fca00078e0204 */
[----:B------:R0:W-:Y:S01]  /*0ad0*/  STG.E desc[UR4][R4.64], R9 ;  /* 0x0000000904007986 */ /* 0x0001e2000c101904 */
[----:B------:R-:W-:Y:S05]  /*0ae0*/  BRA `(.L_x_1) ;  /* 0x0000000000f87947 */ /* 0x000fea0003800000 */
.L_x_8:
        /* <DEDUP_REMOVED lines=9> */
[----:B------:R-:W-:-:S03]  /*0b80*/  IADD3 R27, PT, PT, -R3, RZ, RZ ;  /* 0x000000ff031b7210 */ /* 0x000fc60007ffe1ff */
[----:B------:R-:W1:Y:S04]  /*0b90*/  LDC.64 R6, c[0x0][0x3b8] ;  /* 0x0000ee00ff067b82 */ /* 0x000e680000000a00 */
.L_x_16:
[----:B0-2---:R-:W-:Y:S01]  /*0ba0*/  IMAD.WIDE R16, R29, 0x4, R4 ;  /* 0x000000041d107825 */ /* 0x005fe200078e0204 */
[----:B------:R-:W-:Y:S02]  /*0bb0*/  MOV R28, 0x7fc00000 ;  /* 0x7fc00000001c7802 */ /* 0x000fe40000000f00 */
[----:B------:R-:W-:Y:S01]  /*0bc0*/  IADD3 R27, PT, PT, R27, 0x4, RZ ;  /* 0x000000041b1b7810 */ /* 0x000fe20007ffe0ff */
[----:B-1----:R-:W-:Y:S01]  /*0bd0*/  IMAD.WIDE R18, R29, 0x4, R6 ;  /* 0x000000041d127825 */ /* 0x002fe200078e0206 */
[----:B------:R-:W-:Y:S01]  /*0be0*/  LEA R29, R13, R29, 0x2 ;  /* 0x0000001d0d1d7211 */ /* 0x000fe200078e10ff */
[----:B------:R2:W-:Y:S01]  /*0bf0*/  STG.E desc[UR4][R16.64], R28 ;  /* 0x0000001c10007986 */ /* 0x0005e2000c101904 */
[----:B------:R-:W-:Y:S01]  /*0c00*/  ISETP.NE.AND P1, PT, R27, RZ, PT ;  /* 0x000000ff1b00720c */ /* 0x000fe20003f25270 */
[C---:B------:R-:W-:Y:S02]  /*0c10*/  IMAD.WIDE R20, R13.reuse, 0x4, R16 ;  /* 0x000000040d147825 */ /* 0x040fe400078e0210 */
[----:B------:R2:W-:Y:S02]  /*0c20*/  STG.E desc[UR4][R18.64], R28 ;  /* 0x0000001c12007986 */ /* 0x0005e4000c101904 */
[----:B------:R-:W-:-:S02]  /*0c30*/  IMAD.WIDE R14, R13, 0x4, R18 ;  /* 0x000000040d0e7825 */ /* 0x000fc400078e0212 */
[----:B------:R2:W-:Y:S02]  /*0c40*/  STG.E desc[UR4][R20.64], R28 ;  /* 0x0000001c14007986 */ /* 0x0005e4000c101904 */
[C---:B------:R-:W-:Y:S02]  /*0c50*/  IMAD.WIDE R10, R13.reuse, 0x4, R20 ;  /* 0x000000040d0a7825 */ /* 0x040fe400078e0214 */
[----:B------:R2:W-:Y:S02]  /*0c60*/  STG.E desc[UR4][R14.64], R28 ;  /* 0x0000001c0e007986 */ /* 0x0005e4000c101904 */
[C---:B------:R-:W-:Y:S02]  /*0c70*/  IMAD.WIDE R8, R13.reuse, 0x4, R14 ;  /* 0x000000040d087825 */ /* 0x040fe400078e020e */
[----:B------:R2:W-:Y:S02]  /*0c80*/  STG.E desc[UR4][R10.64], R28 ;  /* 0x0000001c0a007986 */ /* 0x0005e4000c101904 */
[----:B------:R-:W-:-:S02]  /*0c90*/  IMAD.WIDE R22, R13, 0x4, R10 ;  /* 0x000000040d167825 */ /* 0x000fc400078e020a */
[----:B------:R2:W-:Y:S02]  /*0ca0*/  STG.E desc[UR4][R8.64], R28 ;  /* 0x0000001c08007986 */ /* 0x0005e4000c101904 */
[----:B------:R-:W-:Y:S02]  /*0cb0*/  IMAD.WIDE R24, R13, 0x4, R8 ;  /* 0x000000040d187825 */ /* 0x000fe400078e0208 */
[----:B------:R2:W-:Y:S04]  /*0cc0*/  STG.E desc[UR4][R22.64], R28 ;  /* 0x0000001c16007986 */ /* 0x0005e8000c101904 */
[----:B------:R2:W-:Y:S01]  /*0cd0*/  STG.E desc[UR4][R24.64], R28 ;  /* 0x0000001c18007986 */ /* 0x0005e2000c101904 */
[----:B------:R-:W-:Y:S05]  /*0ce0*/  @P1 BRA `(.L_x_16) ;  /* 0xfffffffc00ac1947 */ /* 0x000fea000383ffff */
.L_x_15:
[----:B------:R-:W-:Y:S05]  /*0cf0*/  BSYNC.RECONVERGENT B1 ;  /* 0x0000000000017941 */ /* 0x000fea0003800200 */
.L_x_14:
[----:B------:R-:W-:Y:S05]  /*0d00*/  @!P0 BRA `(.L_x_1) ;  /* 0x0000000000708947 */ /* 0x000fea0003800000 */
[----:B------:R-:W0:Y:S01]  /*0d10*/  LDC.64 R6, c[0x0][0x3b0] ;  /* 0x0000ec00ff067b82 */ /* 0x000e220000000a00 */
[----:B------:R-:W-:Y:S01]  /*0d20*/  ISETP.NE.AND P0, PT, R26, 0x1, PT ;  /* 0x000000011a00780c */ /* 0x000fe20003f05270 */
[----:B------:R-:W-:Y:S01]  /*0d30*/  BSSY.RECONVERGENT B1, `(.L_x_17) ;  /* 0x0000012000017945 */ /* 0x000fe20003800200 */
[----:B------:R-:W-:-:S04]  /*0d40*/  LOP3.LUT R2, R2, 0x1, RZ, 0xc0, !PT ;  /* 0x0000000102027812 */ /* 0x000fc800078ec0ff */
[----:B------:R-:W-:Y:S01]  /*0d50*/  ISETP.NE.U32.AND P1, PT, R2, 0x1, PT ;  /* 0x000000010200780c */ /* 0x000fe20003f25070 */
[----:B------:R-:W1:Y:S06]  /*0d60*/  LDC.64 R4, c[0x0][0x3b8] ;  /* 0x0000ee00ff047b82 */ /* 0x000e6c0000000a00 */
[----:B------:R-:W-:Y:S06]  /*0d70*/  @!P0 BRA `(.L_x_18) ;  /* 0x0000000000348947 */ /* 0x000fec0003800000 */
[----:B--2---:R-:W2:Y:S01]  /*0d80*/  LDC.64 R8, c[0x0][0x3b0] ;  /* 0x0000ec00ff087b82 */ /* 0x004ea20000000a00 */
[C---:B------:R-:W-:Y:S01]  /*0d90*/  IMAD R15, R3.reuse, R13, R0 ;  /* 0x0000000d030f7224 */ /* 0x040fe200078e0200 */
[----:B------:R-:W-:Y:S02]  /*0da0*/  MOV R19, 0x7fc00000 ;  /* 0x7fc0000000137802 */ /* 0x000fe40000000f00 */
[----:B------:R-:W-:-:S04]  /*0db0*/  IADD3 R3, PT, PT, R3, 0x2, RZ ;  /* 0x0000000203037810 */ /* 0x000fc80007ffe0ff */
[----:B------:R-:W3:Y:S01]  /*0dc0*/  LDC.64 R10, c[0x0][0x3b8] ;  /* 0x0000ee00ff0a7b82 */ /* 0x000ee20000000a00 */
[----:B--2---:R-:W-:-:S05]  /*0dd0*/  IMAD.WIDE R8, R15, 0x4, R8 ;  /* 0x000000040f087825 */ /* 0x004fca00078e0208 */
[----:B------:R4:W-:Y:S01]  /*0de0*/  STG.E desc[UR4][R8.64], R19 ;  /* 0x0000001308007986 */ /* 0x0009e2000c101904 */
[----:B---3--:R-:W-:-:S04]  /*0df0*/  IMAD.WIDE R10, R15, 0x4, R10 ;  /* 0x000000040f0a7825 */ /* 0x008fc800078e020a */
[C---:B------:R-:W-:Y:S01]  /*0e00*/  IMAD.WIDE R14, R13.reuse, 0x4, R8 ;  /* 0x000000040d0e7825 */ /* 0x040fe200078e0208 */
[----:B------:R4:W-:Y:S03]  /*0e10*/  STG.E desc[UR4][R10.64], R19 ;  /* 0x000000130a007986 */ /* 0x0009e6000c101904 */
[----:B------:R-:W-:Y:S01]  /*0e20*/  IMAD.WIDE R16, R13, 0x4, R10 ;  /* 0x000000040d107825 */ /* 0x000fe200078e020a */
[----:B------:R4:W-:Y:S04]  /*0e30*/  STG.E desc[UR4][R14.64], R19 ;  /* 0x000000130e007986 */ /* 0x0009e8000c101904 */
[----:B------:R4:W-:Y:S02]  /*0e40*/  STG.E desc[UR4][R16.64], R19 ;  /* 0x0000001310007986 */ /* 0x0009e4000c101904 */
.L_x_18:
[----:B------:R-:W-:Y:S05]  /*0e50*/  BSYNC.RECONVERGENT B1 ;  /* 0x0000000000017941 */ /* 0x000fea0003800200 */
.L_x_17:
[C---:B--2-4-:R-:W-:Y:S01]  /*0e60*/  @!P1 IMAD R9, R3.reuse, R13, R0 ;  /* 0x0000000d03099224 */ /* 0x054fe200078e0200 */
[----:B------:R-:W-:Y:S02]  /*0e70*/  @!P1 MOV R11, 0x7fc00000 ;  /* 0x7fc00000000b9802 */ /* 0x000fe40000000f00 */
[----:B------:R-:W-:Y:S01]  /*0e80*/  @!P1 IADD3 R3, PT, PT, R3, 0x1, RZ ;  /* 0x0000000103039810 */ /* 0x000fe20007ffe0ff */
[----:B0-----:R-:W-:-:S04]  /*0e90*/  @!P1 IMAD.WIDE R6, R9, 0x4, R6 ;  /* 0x0000000409069825 */ /* 0x001fc800078e0206 */
[----:B-1----:R-:W-:Y:S01]  /*0ea0*/  @!P1 IMAD.WIDE R4, R9, 0x4, R4 ;  /* 0x0000000409049825 */ /* 0x002fe200078e0204 */
[----:B------:R4:W-:Y:S04]  /*0eb0*/  @!P1 STG.E desc[UR4][R6.64], R11 ;  /* 0x0000000b06009986 */ /* 0x0009e8000c101904 */
[----:B------:R4:W-:Y:S02]  /*0ec0*/  @!P1 STG.E desc[UR4][R4.64], R11 ;  /* 0x0000000b04009986 */ /* 0x0009e4000c101904 */
.L_x_1:
[----:B------:R-:W-:Y:S05]  /*0ed0*/  BSYNC.RECONVERGENT B0 ;  /* 0x0000000000007941 */ /* 0x000fea0003800200 */
.L_x_0:
[----:B------:R-:W-:-:S13]  /*0ee0*/  ISETP.GE.AND P0, PT, R3, R12, PT ;  /* 0x0000000c0300720c */ /* 0x000fda0003f06270 */
[----:B------:R-:W-:Y:S05]  /*0ef0*/  @P0 EXIT ;  /* 0x000000000000094d */ /* 0x000fea0003800000 */
[----:B------:R-:W5:Y:S02]  /*0f00*/  LDCU.64 UR6, c[0x0][0x3b0] ;  /* 0x00007600ff0677ac */ /* 0x000f640008000a00 */
[----:B-----5:R-:W-:-:S04]  /*0f10*/  UISETP.NE.U32.AND UP0, UPT, UR6, URZ, UPT ;  /* 0x000000ff0600728c */ /* 0x020fc8000bf05070 */
[----:B------:R-:W-:-:S09]  /*0f20*/  UISETP.NE.AND.EX UP0, UPT, UR7, URZ, UPT, UP0 ;  /* 0x000000ff0700728c */ /* 0x000fd2000bf05300 */
[----:B------:R-:W-:Y:S05]  /*0f30*/  BRA.U UP0, `(.L_x_19) ;  /* 0x0000000500147547 */ /* 0x000fea000b800000 */
[----:B------:R-:W5:Y:S02]  /*0f40*/  LDCU.64 UR6, c[0x0][0x3b8] ;  /* 0x00007700ff0677ac */ /* 0x000f640008000a00 */
[----:B-----5:R-:W-:-:S04]  /*0f50*/  ISETP.NE.U32.AND P0, PT, RZ, UR6, PT ;  /* 0x00000006ff007c0c */ /* 0x020fc8000bf05070 */
[----:B------:R-:W-:-:S13]  /*0f60*/  ISETP.NE.AND.EX P0, PT, RZ, UR7, PT, P0 ;  /* 0x00000007ff007c0c */ /* 0x000fda000bf05300 */
[----:B------:R-:W-:Y:S05]  /*0f70*/  @!P0 EXIT ;  /* 0x000000000000894d */ /* 0x000fea0003800000 */
[CC--:B------:R-:W-:Y:S01]  /*0f80*/  IADD3 R2, PT, PT, -R3.reuse, R12.reuse, RZ ;  /* 0x0000000c03027210 */ /* 0x0c0fe20007ffe1ff */
[----:B------:R-:W-:Y:S01]  /*0f90*/  BSSY.RECONVERGENT B0, `(.L_x_20) ;  /* 0x0000017000007945 */ /* 0x000fe20003800200 */
[----:B0-234-:R-:W-:Y:S02]  /*0fa0*/  IADD3 R4, PT, PT, R3, -R12, RZ ;  /* 0x8000000c03047210 */ /* 0x01dfe40007ffe0ff */
[----:B------:R-:W-:Y:S02]  /*0fb0*/  LOP3.LUT P1, R2, R2, 0x3, RZ, 0xc0, !PT ;  /* 0x0000000302027812 */ /* 0x000fe4000782c0ff */
[----:B------:R-:W-:Y:S02]  /*0fc0*/  ISETP.GT.U32.AND P0, PT, R4, -0x4, PT ;  /* 0xfffffffc0400780c */ /* 0x000fe40003f04070 */
[----:B-1----:R-:W-:-:S09]  /*0fd0*/  MOV R11, R3 ;  /* 0x00000003000b7202 */ /* 0x002fd20000000f00 */
[----:B------:R-:W-:Y:S05]  /*0fe0*/  @!P1 BRA `(.L_x_21) ;  /* 0x0000000000449947 */ /* 0x000fea0003800000 */
[----:B------:R-:W0:Y:S01]  /*0ff0*/  LDC.64 R4, c[0x0][0x390] ;  /* 0x0000e400ff047b82 */ /* 0x000e220000000a00 */
[C---:B------:R-:W-:Y:S01]  /*1000*/  IADD3 R11, PT, PT, R2.reuse, R3, RZ ;  /* 0x00000003020b7210 */ /* 0x040fe20007ffe0ff */
[----:B------:R-:W-:Y:S01]  /*1010*/  IMAD R19, R3, R13, R0 ;  /* 0x0000000d03137224 */ /* 0x000fe200078e0200 */
[----:B------:R-:W-:-:S05]  /*1020*/  IADD3 R10, PT, PT, -R2, RZ, RZ ;  /* 0x000000ff020a7210 */ /* 0x000fca0007ffe1ff */
[----:B------:R-:W1:Y:S08]  /*1030*/  LDC.64 R6, c[0x0][0x3b8] ;  /* 0x0000ee00ff067b82 */ /* 0x000e700000000a00 */
[----:B------:R-:W2:Y:S02]  /*1040*/  LDC.64 R8, c[0x0][0x388] ;  /* 0x0000e200ff087b82 */ /* 0x000ea40000000a00 */
.L_x_22:
[----:B--2---:R-:W-:-:S04]  /*1050*/  IMAD.WIDE R2, R19, 0x4, R8 ;  /* 0x0000000413027825 */ /* 0x004fc800078e0208 */
[C---:B0-----:R-:W-:Y:S02]  /*1060*/  IMAD.WIDE R14, R19.reuse, 0x4, R4 ;  /* 0x00000004130e7825 */ /* 0x041fe400078e0204 */
[----:B------:R-:W2:Y:S04]  /*1070*/  LDG.E.CONSTANT R2, desc[UR4][R2.64] ;  /* 0x0000000402027981 */ /* 0x000ea8000c1e9900 */
[----:B------:R-:W2:Y:S01]  /*1080*/  LDG.E.CONSTANT R15, desc[UR4][R14.64] ;  /* 0x000000040e0f7981 */ /* 0x000ea2000c1e9900 */
[C---:B-1-3--:R-:W-:Y:S01]  /*1090*/  IMAD.WIDE R16, R19.reuse, 0x4, R6 ;  /* 0x0000000413107825 */ /* 0x04afe200078e0206 */
[----:B------:R-:W-:Y:S02]  /*10a0*/  IADD3 R10, PT, PT, R10, 0x1, RZ ;  /* 0x000000010a0a7810 */ /* 0x000fe40007ffe0ff */
[----:B------:R-:W-:-:S02]  /*10b0*/  IADD3 R19, PT, PT, R19, R13, RZ ;  /* 0x0000000d13137210 */ /* 0x000fc40007ffe0ff */
[----:B------:R-:W-:Y:S01]  /*10c0*/  ISETP.NE.AND P1, PT, R10, RZ, PT ;  /* 0x000000ff0a00720c */ /* 0x000fe20003f25270 */
[----:B--2---:R-:W-:-:S05]  /*10d0*/  FADD R21, R2, -R15 ;  /* 0x8000000f02157221 */ /* 0x004fca0000000000 */
[----:B------:R3:W-:Y:S07]  /*10e0*/  STG.E desc[UR4][R16.64], R21 ;  /* 0x0000001510007986 */ /* 0x0007ee000c101904 */
[----:B------:R-:W-:Y:S05]  /*10f0*/  @P1 BRA `(.L_x_22) ;  /* 0xfffffffc00d41947 */ /* 0x000fea000383ffff */
.L_x_21:
[----:B------:R-:W-:Y:S05]  /*1100*/  BSYNC.RECONVERGENT B0 ;  /* 0x0000000000007941 */ /* 0x000fea0003800200 */
.L_x_20:
[----:B------:R-:W-:Y:S05]  /*1110*/  @P0 EXIT ;  /* 0x000000000000094d */ /* 0x000fea0003800000 */
[----:B------:R-:W0:Y:S01]  /*1120*/  LDC R8, c[0x0][0x398] ;  /* 0x0000e600ff087b82 */ /* 0x000e220000000800 */
[C---:B------:R-:W-:Y:S01]  /*1130*/  IMAD R13, R11.reuse, R13, R0 ;  /* 0x0000000d0b0d7224 */ /* 0x040fe200078e0200 */
[----:B------:R-:W-:-:S06]  /*1140*/  IADD3 R12, PT, PT, R11, -R12, RZ ;  /* 0x8000000c0b0c7210 */ /* 0x000fcc0007ffe0ff */
[----:B------:R-:W1:Y:S08]  /*1150*/  LDC.64 R2, c[0x0][0x390] ;  /* 0x0000e400ff027b82 */ /* 0x000e700000000a00 */
[----:B------:R-:W2:Y:S08]  /*1160*/  LDC.64 R4, c[0x0][0x3b8] ;  /* 0x0000ee00ff047b82 */ /* 0x000eb00000000a00 */
[----:B------:R-:W4:Y:S02]  /*1170*/  LDC.64 R6, c[0x0][0x388] ;  /* 0x0000e200ff067b82 */ /* 0x000f240000000a00 */
.L_x_23:
[----:B0---4-:R-:W-:-:S04]  /*1180*/  IMAD.WIDE R22, R13, 0x4, R6 ;  /* 0x000000040d167825 */ /* 0x011fc800078e0206 */
[----:B-1-3--:R-:W-:Y:S01]  /*1190*/  IMAD.WIDE R20, R13, 0x4, R2 ;  /* 0x000000040d147825 */ /* 0x00afe200078e0202 */
[----:B------:R-:W3:Y:S03]  /*11a0*/  LDG.E.CONSTANT R0, desc[UR4][R22.64] ;  /* 0x0000000416007981 */ /* 0x000ee6000c1e9900 */
[----:B0-----:R-:W-:-:S04]  /*11b0*/  IMAD.WIDE R14, R8, 0x4, R22 ;  /* 0x00000004080e7825 */ /* 0x001fc800078e0216 */
[C---:B------:R-:W-:Y:S01]  /*11c0*/  IMAD.WIDE R28, R8.reuse, 0x4, R20 ;  /* 0x00000004081c7825 */ /* 0x040fe200078e0214 */
[----:B------:R0:W4:Y:S03]  /*11d0*/  LDG.E.CONSTANT R9, desc[UR4][R14.64] ;  /* 0x000000040e097981 */ /* 0x000126000c1e9900 */
[C---:B------:R-:W-:Y:S01]  /*11e0*/  IMAD.WIDE R18, R8.reuse, 0x4, R14 ;  /* 0x0000000408127825 */ /* 0x040fe200078e020e */
[----:B------:R-:W3:Y:S03]  /*11f0*/  LDG.E.CONSTANT R21, desc[UR4][R20.64] ;  /* 0x0000000414157981 */ /* 0x000ee6000c1e9900 */
[C---:B------:R-:W-:Y:S02]  /*1200*/  IMAD.WIDE R10, R8.reuse, 0x4, R28 ;  /* 0x00000004080a7825 */ /* 0x040fe400078e021c */
[----:B------:R-:W4:Y:S02]  /*1210*/  LDG.E.CONSTANT R28, desc[UR4][R28.64] ;  /* 0x000000041c1c7981 */ /* 0x000f24000c1e9900 */
[----:B0-----:R-:W-:-:S02]  /*1220*/  IMAD.WIDE R14, R8, 0x4, R18 ;  /* 0x00000004080e7825 */ /* 0x001fc400078e0212 */
[----:B------:R-:W5:Y:S02]  /*1230*/  LDG.E.CONSTANT R18, desc[UR4][R18.64] ;  /* 0x0000000412127981 */ /* 0x000f64000c1e9900 */
[----:B------:R-:W-:Y:S02]  /*1240*/  IMAD.WIDE R16, R8, 0x4, R10 ;  /* 0x0000000408107825 */ /* 0x000fe400078e020a */
[----:B------:R-:W5:Y:S04]  /*1250*/  LDG.E.CONSTANT R11, desc[UR4][R10.64] ;  /* 0x000000040a0b7981 */ /* 0x000f68000c1e9900 */
[----:B------:R-:W5:Y:S04]  /*1260*/  LDG.E.CONSTANT R14, desc[UR4][R14.64] ;  /* 0x000000040e0e7981 */ /* 0x000f68000c1e9900 */
[----:B------:R-:W5:Y:S01]  /*1270*/  LDG.E.CONSTANT R17, desc[UR4][R16.64] ;  /* 0x0000000410117981 */ /* 0x000f62000c1e9900 */
[----:B--2---:R-:W-:Y:S01]  /*1280*/  IMAD.WIDE R26, R13, 0x4, R4 ;  /* 0x000000040d1a7825 */ /* 0x004fe200078e0204 */
[----:B------:R-:W-:-:S03]  /*1290*/  IADD3 R12, PT, PT, R12, 0x4, RZ ;  /* 0x000000040c0c7810 */ /* 0x000fc60007ffe0ff */
[----:B------:R-:W-:Y:S01]  /*12a0*/  IMAD.WIDE R22, R8, 0x4, R26 ;  /* 0x0000000408167825 */ /* 0x000fe200078e021a */
[----:B------:R-:W-:-:S03]  /*12b0*/  ISETP.NE.AND P0, PT, R12, RZ, PT ;  /* 0x000000ff0c00720c */ /* 0x000fc60003f05270 */
[C---:B------:R-:W-:Y:S01]  /*12c0*/  IMAD.WIDE R24, R8.reuse, 0x4, R22 ;  /* 0x0000000408187825 */ /* 0x040fe200078e0216 */
[----:B------:R-:W-:-:S03]  /*12d0*/  LEA R13, R8, R13, 0x2 ;  /* 0x0000000d080d7211 */ /* 0x000fc600078e10ff */
[----:B---3--:R-:W-:Y:S01]  /*12e0*/  FADD R21, R0, -R21 ;  /* 0x8000001500157221 */ /* 0x008fe20000000000 */
[----:B----4-:R-:W-:-:S04]  /*12f0*/  FADD R9, R9, -R28 ;  /* 0x8000001c09097221 */ /* 0x010fc80000000000 */
[----:B------:R0:W-:Y:S01]  /*1300*/  STG.E desc[UR4][R26.64], R21 ;  /* 0x000000151a007986 */ /* 0x0001e2000c101904 */
[----:B-----5:R-:W-:Y:S01]  /*1310*/  FADD R0, R18, -R11 ;  /* 0x8000000b12007221 */ /* 0x020fe20000000000 */
[----:B------:R-:W-:Y:S02]  /*1320*/  IMAD.WIDE R18, R8, 0x4, R24 ;  /* 0x0000000408127825 */ /* 0x000fe400078e0218 */
[----:B------:R0:W-:Y:S02]  /*1330*/  STG.E desc[UR4][R22.64], R9 ;  /* 0x0000000916007986 */ /* 0x0001e4000c101904 */
[----:B------:R-:W-:Y:S02]  /*1340*/  FADD R29, R14, -R17 ;  /* 0x800000110e1d7221 */ /* 0x000fe40000000000 */
[----:B------:R0:W-:Y:S04]  /*1350*/  STG.E desc[UR4][R24.64], R0 ;  /* 0x0000000018007986 */ /* 0x0001e8000c101904 */
[----:B------:R0:W-:Y:S01]  /*1360*/  STG.E desc[UR4][R18.64], R29 ;  /* 0x0000001d12007986 */ /* 0x0001e2000c101904 */
[----:B------:R-:W-:Y:S05]  /*1370*/  @!P0 EXIT ;  /* 0x000000000000894d */ /* 0x000fea0003800000 */
[----:B------:R-:W-:Y:S05]  /*1380*/  BRA `(.L_x_23) ;  /* 0xfffffffc007c7947 */ /* 0x000fea000383ffff */
.L_x_19:
[----:B------:R-:W5:Y:S02]  /*1390*/  LDCU.64 UR6, c[0x0][0x3b8] ;  /* 0x00007700ff0677ac */ /* 0x000f640008000a00 */
[----:B-----5:R-:W-:-:S04]  /*13a0*/  UISETP.NE.U32.AND UP0, UPT, UR6, URZ, UPT ;  /* 0x000000ff0600728c */ /* 0x020fc8000bf05070 */
[----:B------:R-:W-:-:S09]  /*13b0*/  UISETP.NE.AND.EX UP0, UPT, UR7, URZ, UPT, UP0 ;  /* 0x000000ff0700728c */ /* 0x000fd2000bf05300 */
[----:B------:R-:W-:Y:S05]  /*13c0*/  BRA.U UP0, `(.L_x_24) ;  /* 0x0000000500047547 */ /* 0x000fea000b800000 */
        /* <DEDUP_REMOVED lines=13> */
.L_x_27:
        /* <DEDUP_REMOVED lines=8> */
[----:B--2---:R-:W-:-:S05]  /*1520*/  FADD R21, -R14, R3 ;  /* 0x000000030e157221 */ /* 0x004fca0000000100 */
[----:B------:R3:W-:Y:S07]  /*1530*/  STG.E desc[UR4][R16.64], R21 ;  /* 0x0000001510007986 */ /* 0x0007ee000c101904 */
[----:B------:R-:W-:Y:S05]  /*1540*/  @P1 BRA `(.L_x_27) ;  /* 0xfffffffc00d41947 */ /* 0x000fea000383ffff */
.L_x_26:
[----:B------:R-:W-:Y:S05]  /*1550*/  BSYNC.RECONVERGENT B0 ;  /* 0x0000000000007941 */ /* 0x000fea0003800200 */
.L_x_25:
[----:B------:R-:W-:Y:S05]  /*1560*/  @P0 EXIT ;  /* 0x000000000000094d */ /* 0x000fea0003800000 */
[----:B------:R-:W0:Y:S01]  /*1570*/  LDC R8, c[0x0][0x398] ;  /* 0x0000e600ff087b82 */ /* 0x000e220000000800 */
[C---:B------:R-:W-:Y:S01]  /*1580*/  IMAD R13, R11.reuse, R13, R0 ;  /* 0x0000000d0b0d7224 */ /* 0x040fe200078e0200 */
[----:B------:R-:W-:-:S06]  /*1590*/  IADD3 R12, PT, PT, R11, -R12, RZ ;  /* 0x8000000c0b0c7210 */ /* 0x000fcc0007ffe0ff */
[----:B------:R-:W1:Y:S08]  /*15a0*/  LDC.64 R2, c[0x0][0x390] ;  /* 0x0000e400ff027b82 */ /* 0x000e700000000a00 */
[----:B------:R-:W2:Y:S08]  /*15b0*/  LDC.64 R4, c[0x0][0x3b0] ;  /* 0x0000ec00ff047b82 */ /* 0x000eb00000000a00 */
[----:B------:R-:W4:Y:S02]  /*15c0*/  LDC.64 R6, c[0x0][0x380] ;  /* 0x0000e000ff067b82 */ /* 0x000f240000000a00 */
.L_x_28:
[----:B01----:R-:W-:-:S04]  /*15d0*/  IMAD.WIDE R22, R13, 0x4, R2 ;  /* 0x000000040d167825 */ /* 0x003fc800078e0202 */
[----:B---34-:R-:W-:Y:S01]  /*15e0*/  IMAD.WIDE R20, R13, 0x4, R6 ;  /* 0x000000040d147825 */ /* 0x018fe200078e0206 */
        /* <DEDUP_REMOVED lines=20> */
[----:B---3--:R-:W-:Y:S01]  /*1730*/  FADD R21, -R0, R21 ;  /* 0x0000001500157221 */ /* 0x008fe20000000100 */
[----:B----4-:R-:W-:-:S04]  /*1740*/  FADD R9, -R9, R28 ;  /* 0x0000001c09097221 */ /* 0x010fc80000000100 */
[----:B------:R0:W-:Y:S01]  /*1750*/  STG.E desc[UR4][R26.64], R21 ;  /* 0x000000151a007986 */ /* 0x0001e2000c101904 */
[----:B-----5:R-:W-:Y:S01]  /*1760*/  FADD R0, -R18, R11 ;  /* 0x0000000b12007221 */ /* 0x020fe20000000100 */
[----:B------:R-:W-:Y:S02]  /*1770*/  IMAD.WIDE R18, R8, 0x4, R24 ;  /* 0x0000000408127825 */ /* 0x000fe400078e0218 */
[----:B------:R0:W-:Y:S02]  /*1780*/  STG.E desc[UR4][R22.64], R9 ;  /* 0x0000000916007986 */ /* 0x0001e4000c101904 */
[----:B------:R-:W-:Y:S02]  /*1790*/  FADD R29, -R14, R17 ;  /* 0x000000110e1d7221 */ /* 0x000fe40000000100 */
[----:B------:R0:W-:Y:S04]  /*17a0*/  STG.E desc[UR4][R24.64], R0 ;  /* 0x0000000018007986 */ /* 0x0001e8000c101904 */
[----:B------:R0:W-:Y:S01]  /*17b0*/  STG.E desc[UR4][R18.64], R29 ;  /* 0x0000001d12007986 */ /* 0x0001e2000c101904 */
[----:B------:R-:W-:Y:S05]  /*17c0*/  @!P0 EXIT ;  /* 0x000000000000894d */ /* 0x000fea0003800000 */
[----:B------:R-:W-:Y:S05]  /*17d0*/  BRA `(.L_x_28) ;  /* 0xfffffffc007c7947 */ /* 0x000fea000383ffff */
.L_x_24:
        /* <DEDUP_REMOVED lines=12> */
[----:B------:R-:W2:Y:S08]  /*18a0*/  LDC.64 R8, c[0x0][0x3b8] ;  /* 0x0000ee00ff087b82 */ /* 0x000eb00000000a00 */
[----:B------:R-:W3:Y:S08]  /*18b0*/  LDC.64 R6, c[0x0][0x380] ;  /* 0x0000e000ff067b82 */ /* 0x000ef00000000a00 */
[----:B------:R-:W4:Y:S02]  /*18c0*/  LDC.64 R4, c[0x0][0x388] ;  /* 0x0000e200ff047b82 */ /* 0x000f240000000a00 */
.L_x_31:
[----:B---3--:R-:W-:-:S04]  /*18d0*/  IMAD.WIDE R26, R23, 0x4, R6 ;  /* 0x00000004171a7825 */ /* 0x008fc800078e0206 */
[C---:B0-----:R-:W-:Y:S02]  /*18e0*/  IMAD.WIDE R20, R23.reuse, 0x4, R14 ;  /* 0x0000000417147825 */ /* 0x041fe400078e020e */
[----:B------:R-:W3:Y:S02]  /*18f0*/  LDG.E.CONSTANT R26, desc[UR4][R26.64] ;  /* 0x000000041a1a7981 */ /* 0x000ee4000c1e9900 */
[C---:B----4-:R-:W-:Y:S02]  /*1900*/  IMAD.WIDE R2, R23.reuse, 0x4, R4 ;  /* 0x0000000417027825 */ /* 0x050fe400078e0204 */
[----:B------:R-:W3:Y:S04]  /*1910*/  LDG.E.CONSTANT R21, desc[UR4][R20.64] ;  /* 0x0000000414157981 */ /* 0x000ee8000c1e9900 */
[----:B------:R-:W4:Y:S01]  /*1920*/  LDG.E.CONSTANT R2, desc[UR4][R2.64] ;  /* 0x0000000402027981 */ /* 0x000f22000c1e9900 */
[----:B-1----:R-:W-:-:S04]  /*1930*/  IMAD.WIDE R18, R23, 0x4, R10 ;  /* 0x0000000417127825 */ /* 0x002fc800078e020a */
[----:B--2---:R-:W-:Y:S01]  /*1940*/  IMAD.WIDE R24, R23, 0x4, R8 ;  /* 0x0000000417187825 */ /* 0x004fe200078e0208 */
[----:B------:R-:W-:-:S04]  /*1950*/  IADD3 R16, PT, PT, R16, 0x1, RZ ;  /* 0x0000000110107810 */ /* 0x000fc80007ffe0ff */
[----:B------:R-:W-:Y:S02]  /*1960*/  ISETP.NE.AND P1, PT, R16, RZ, PT ;  /* 0x000000ff1000720c */ /* 0x000fe40003f25270 */
[----:B------:R-:W-:Y:S01]  /*1970*/  IADD3 R23, PT, PT, R23, R13, RZ ;  /* 0x0000000d17177210 */ /* 0x000fe20007ffe0ff */
[----:B---3--:R-:W-:Y:S01]  /*1980*/  FADD R29, -R21, R26 ;  /* 0x0000001a151d7221 */ /* 0x008fe20000000100 */
[----:B----4-:R-:W-:-:S04]  /*1990*/  FADD R22, R2, -R21 ;  /* 0x8000001502167221 */ /* 0x010fc80000000000 */
[----:B------:R0:W-:Y:S04]  /*19a0*/  STG.E desc[UR4][R18.64], R29 ;  /* 0x0000001d12007986 */ /* 0x0001e8000c101904 */
[----:B------:R0:W-:Y:S01]  /*19b0*/  STG.E desc[UR4][R24.64], R22 ;  /* 0x0000001618007986 */ /* 0x0001e2000c101904 */
[----:B------:R-:W-:Y:S05]  /*19c0*/  @P1 BRA `(.L_x_31) ;  /* 0xfffffffc00c01947 */ /* 0x000fea000383ffff */
.L_x_30:
[----:B------:R-:W-:Y:S05]  /*19d0*/  BSYNC.RECONVERGENT B0 ;  /* 0x0000000000007941 */ /* 0x000fea0003800200 */
.L_x_29:
[----:B------:R-:W-:Y:S05]  /*19e0*/  @P0 EXIT ;  /* 0x000000000000094d */ /* 0x000fea0003800000 */
[C---:B------:R-:W-:Y:S01]  /*19f0*/  IADD3 R12, PT, PT, R17.reuse, -R12, RZ ;  /* 0x8000000c110c7210 */ /* 0x040fe20007ffe0ff */
[----:B------:R-:W-:-:S07]  /*1a00*/  IMAD R0, R17, R13, R0 ;  /* 0x0000000d11007224 */ /* 0x000fce00078e0200 */
.L_x_32:
[----:B-1----:R-:W1:Y:S08]  /*1a10*/  LDC.64 R20, c[0x0][0x388] ;  /* 0x0000e200ff147b82 */ /* 0x002e700000000a00 */
[----:B------:R-:W2:Y:S08]  /*1a20*/  LDC.64 R8, c[0x0][0x390] ;  /* 0x0000e400ff087b82 */ /* 0x000eb00000000a00 */
[----:B0-----:R-:W0:Y:S01]  /*1a30*/  LDC.64 R22, c[0x0][0x380] ;  /* 0x0000e000ff167b82 */ /* 0x001e220000000a00 */
[----:B-1----:R-:W-:-:S04]  /*1a40*/  IMAD.WIDE R20, R0, 0x4, R20 ;  /* 0x0000000400147825 */ /* 0x002fc800078e0214 */
[C---:B------:R-:W-:Y:S02]  /*1a50*/  IMAD.WIDE R26, R13.reuse, 0x4, R20 ;  /* 0x000000040d1a7825 */ /* 0x040fe400078e0214 */
[----:B------:R-:W3:Y:S02]  /*1a60*/  LDG.E.CONSTANT R20, desc[UR4][R20.64] ;  /* 0x0000000414147981 */ /* 0x000ee4000c1e9900 */
[C---:B--2---:R-:W-:Y:S02]  /*1a70*/  IMAD.WIDE R8, R0.reuse, 0x4, R8 ;  /* 0x0000000400087825 */ /* 0x044fe400078e0208 */
[----:B------:R-:W2:Y:S02]  /*1a80*/  LDG.E.CONSTANT R18, desc[UR4][R26.64] ;  /* 0x000000041a127981 */ /* 0x000ea4000c1e9900 */
[----:B0-----:R-:W-:Y:S02]  /*1a90*/  IMAD.WIDE R22, R0, 0x4, R22 ;  /* 0x0000000400167825 */ /* 0x001fe400078e0216 */
[----:B------:R-:W3:Y:S02]  /*1aa0*/  LDG.E.CONSTANT R15, desc[UR4][R8.64] ;  /* 0x00000004080f7981 */ /* 0x000ee4000c1e9900 */
[----:B------:R-:W-:-:S02]  /*1ab0*/  IMAD.WIDE R4, R13, 0x4, R8 ;  /* 0x000000040d047825 */ /* 0x000fc400078e0208 */
[----:B------:R0:W4:Y:S02]  /*1ac0*/  LDG.E.CONSTANT R14, desc[UR4][R22.64] ;  /* 0x00000004160e7981 */ /* 0x000124000c1e9900 */
[C---:B------:R-:W-:Y:S02]  /*1ad0*/  IMAD.WIDE R24, R13.reuse, 0x4, R22 ;  /* 0x000000040d187825 */ /* 0x040fe400078e0216 */
[----:B------:R1:W2:Y:S02]  /*1ae0*/  LDG.E.CONSTANT R19, desc[UR4][R4.64] ;  /* 0x0000000404137981 */ /* 0x0002a4000c1e9900 */
[C---:B------:R-:W-:Y:S02]  /*1af0*/  IMAD.WIDE R28, R13.reuse, 0x4, R26 ;  /* 0x000000040d1c7825 */ /* 0x040fe400078e021a */
[----:B------:R5:W2:Y:S01]  /*1b00*/  LDG.E.CONSTANT R16, desc[UR4][R24.64] ;  /* 0x0000000418107981 */ /* 0x000aa2000c1e9900 */
[----:B0-----:R-:W0:Y:S01]  /*1b10*/  LDC.64 R22, c[0x0][0x3b8] ;  /* 0x0000ee00ff167b82 */ /* 0x001e220000000a00 */
[----:B------:R-:W-:-:S02]  /*1b20*/  IMAD.WIDE R2, R13, 0x4, R4 ;  /* 0x000000040d027825 */ /* 0x000fc400078e0204 */
[----:B------:R3:W2:Y:S02]  /*1b30*/  LDG.E.CONSTANT R17, desc[UR4][R28.64] ;  /* 0x000000041c117981 */ /* 0x0006a4000c1e9900 */
[----:B-1----:R-:W-:-:S03]  /*1b40*/  IMAD.WIDE R4, R13, 0x4, R24 ;  /* 0x000000040d047825 */ /* 0x002fc600078e0218 */
[----:B-----5:R-:W1:Y:S01]  /*1b50*/  LDC.64 R24, c[0x0][0x3b0] ;  /* 0x0000ec00ff187b82 */ /* 0x020e620000000a00 */
[----:B------:R-:W-:-:S04]  /*1b60*/  IMAD.WIDE R6, R13, 0x4, R28 ;  /* 0x000000040d067825 */ /* 0x000fc800078e021c */
[C---:B------:R-:W-:Y:S02]  /*1b70*/  IMAD.WIDE R8, R13.reuse, 0x4, R2 ;  /* 0x000000040d087825 */ /* 0x040fe400078e0202 */
[----:B------:R-:W5:Y:S02]  /*1b80*/  LDG.E.CONSTANT R2, desc[UR4][R2.64] ;  /* 0x0000000402027981 */ /* 0x000f64000c1e9900 */
[----:B------:R-:W-:Y:S02]  /*1b90*/  IMAD.WIDE R10, R13, 0x4, R4 ;  /* 0x000000040d0a7825 */ /* 0x000fe400078e0204 */
[----:B------:R-:W5:Y:S04]  /*1ba0*/  LDG.E.CONSTANT R5, desc[UR4][R4.64] ;  /* 0x0000000404057981 */ /* 0x000f68000c1e9900 */
[----:B------:R-:W5:Y:S04]  /*1bb0*/  LDG.E.CONSTANT R6, desc[UR4][R6.64] ;  /* 0x0000000406067981 */ /* 0x000f68000c1e9900 */
[----:B------:R-:W5:Y:S04]  /*1bc0*/  LDG.E.CONSTANT R9, desc[UR4][R8.64] ;  /* 0x0000000408097981 */ /* 0x000f68000c1e9900 */
[----:B------:R2:W5:Y:S01]  /*1bd0*/  LDG.E.CONSTANT R10, desc[UR4][R10.64] ;  /* 0x000000040a0a7981 */ /* 0x000562000c1e9900 */
[----:B-1----:R-:W-:-:S04]  /*1be0*/  IMAD.WIDE R24, R0, 0x4, R24 ;  /* 0x0000000400187825 */ /* 0x002fc800078e0218 */
[----:B0-----:R-:W-:Y:S01]  /*1bf0*/  IMAD.WIDE R22, R0, 0x4, R22 ;  /* 0x0000000400167825 */ /* 0x001fe200078e0216 */
[----:B------:R-:W-:-:S04]  /*1c00*/  IADD3 R12, PT, PT, R12, 0x4, RZ ;  /* 0x000000040c0c7810 */ /* 0x000fc80007ffe0ff */
[----:B------:R-:W-:Y:S02]  /*1c10*/  ISETP.NE.AND P0, PT, R12, RZ, PT ;  /* 0x000000ff0c00720c */ /* 0x000fe40003f05270 */
[C---:B------:R-:W-:Y:S01]  /*1c20*/  LEA R0, R13.reuse, R0, 0x2 ;  /* 0x000000000d007211 */ /* 0x040fe200078e10ff */
[----:B---3--:R-:W-:Y:S01]  /*1c30*/  FADD R28, R20, -R15 ;  /* 0x8000000f141c7221 */ /* 0x008fe20000000000 */
[----:B------:R-:W-:-:S04]  /*1c40*/  IMAD.WIDE R20, R13, 0x4, R22 ;  /* 0x000000040d147825 */ /* 0x000fc800078e0216 */
[----:B----4-:R-:W-:Y:S01]  /*1c50*/  FADD R29, -R15, R14 ;  /* 0x0000000e0f1d7221 */ /* 0x010fe20000000100 */
[----:B------:R-:W-:-:S04]  /*1c60*/  IMAD.WIDE R14, R13, 0x4, R24 ;  /* 0x000000040d0e7825 */ /* 0x000fc800078e0218 */
[----:B--2---:R-:W-:Y:S01]  /*1c70*/  FADD R11, R18, -R19 ;  /* 0x80000013120b7221 */ /* 0x004fe20000000000 */
[----:B------:R-:W-:-:S04]  /*1c80*/  IMAD.WIDE R26, R13, 0x4, R20 ;  /* 0x000000040d1a7825 */ /* 0x000fc800078e0214 */
[----:B------:R-:W-:Y:S01]  /*1c90*/  FADD R7, -R19, R16 ;  /* 0x0000001013077221 */ /* 0x000fe20000000100 */
[----:B------:R-:W-:Y:S01]  /*1ca0*/  IMAD.WIDE R18, R13, 0x4, R14 ;  /* 0x000000040d127825 */ /* 0x000fe200078e020e */
[----:B------:R1:W-:Y:S04]  /*1cb0*/  STG.E desc[UR4][R24.64], R29 ;  /* 0x0000001d18007986 */ /* 0x0003e8000c101904 */
[----:B------:R1:W-:Y:S04]  /*1cc0*/  STG.E desc[UR4][R22.64], R28 ;  /* 0x0000001c16007986 */ /* 0x0003e8000c101904 */
[----:B------:R1:W-:Y:S01]  /*1cd0*/  STG.E desc[UR4][R14.64], R7 ;  /* 0x000000070e007986 */ /* 0x0003e2000c101904 */
[----:B-----5:R-:W-:Y:S01]  /*1ce0*/  FADD R8, R17, -R2 ;  /* 0x8000000211087221 */ /* 0x020fe20000000000 */
[----:B------:R-:W-:Y:S01]  /*1cf0*/  FADD R17, -R2, R5 ;  /* 0x0000000502117221 */ /* 0x000fe20000000100 */
[C---:B------:R-:W-:Y:S01]  /*1d00*/  IMAD.WIDE R2, R13.reuse, 0x4, R18 ;  /* 0x000000040d027825 */ /* 0x040fe200078e0212 */
[----:B------:R1:W-:Y:S03]  /*1d10*/  STG.E desc[UR4][R20.64], R11 ;  /* 0x0000000b14007986 */ /* 0x0003e6000c101904 */
[----:B------:R-:W-:-:S04]  /*1d20*/  IMAD.WIDE R4, R13, 0x4, R26 ;  /* 0x000000040d047825 */ /* 0x000fc800078e021a */
[----:B------:R-:W-:Y:S01]  /*1d30*/  FADD R6, R6, -R9 ;  /* 0x8000000906067221 */ /* 0x000fe20000000000 */
[----:B------:R1:W-:Y:S01]  /*1d40*/  STG.E desc[UR4][R18.64], R17 ;  /* 0x0000001112007986 */ /* 0x0003e2000c101904 */
[----:B------:R-:W-:-:S03]  /*1d50*/  FADD R9, -R9, R10 ;  /* 0x0000000a09097221 */ /* 0x000fc60000000100 */
[----:B------:R1:W-:Y:S04]  /*1d60*/  STG.E desc[UR4][R26.64], R8 ;  /* 0x000000081a007986 */ /* 0x0003e8000c101904 */
[----:B------:R1:W-:Y:S04]  /*1d70*/  STG.E desc[UR4][R2.64], R9 ;  /* 0x0000000902007986 */ /* 0x0003e8000c101904 */
[----:B------:R1:W-:Y:S01]  /*1d80*/  STG.E desc[UR4][R4.64], R6 ;  /* 0x0000000604007986 */ /* 0x0003e2000c101904 */
[----:B------:R-:W-:Y:S05]  /*1d90*/  @P0 BRA `(.L_x_32) ;  /* 0xfffffffc001c0947 */ /* 0x000fea000383ffff */
[----:B------:R-:W-:Y:S05]  /*1da0*/  EXIT ;  /* 0x000000000000794d */ /* 0x000fea0003800000 */
.L_x_33:
[----:B------:R-:W-:-:S00]  /*1db0*/  BRA `(.L_x_33) ;  /* 0xfffffffc00fc7947 */ /* 0x000fc0000383ffff */
[----:B------:R-:W-:-:S00]  /*1dc0*/  NOP ;  /* 0x0000000000007918 */ /* 0x000fc00000000000 */
        /* <DEDUP_REMOVED lines=11> */
.L_x_36:


//--------------------- .text.eri_batch_f32       --------------------------
	.section	.text.eri_batch_f32,"ax",@progbits
	.align	128
        .global         eri_batch_f32
        .type           eri_batch_f32,@function
        .size           eri_batch_f32,(.L_x_37 - eri_batch_f32)
        .other          eri_batch_f32,@"STO_CUDA_ENTRY STV_DEFAULT"
eri_batch_f32:
.text.eri_batch_f32:
[----:B------:R-:W-:Y:S01]  /*0000*/  LDC R1, c[0x0][0x37c] ;  /* 0x0000df00ff017b82 */ /* 0x000fe20000000800 */
[----:B------:R-:W0:Y:S07]  /*0010*/  S2R R3, SR_TID.X ;  /* 0x0000000000037919 */ /* 0x000e2e0000002100 */
[----:B------:R-:W0:Y:S01]  /*0020*/  S2UR UR4, SR_CTAID.X ;  /* 0x00000000000479c3 */ /* 0x000e220000002500 */
[----:B------:R-:W1:Y:S07]  /*0030*/  LDCU UR5, c[0x0][0x398] ;  /* 0x00007300ff0577ac */ /* 0x000e6e0008000800 */
[----:B------:R-:W0:Y:S02]  /*0040*/  LDC R0, c[0x0][0x360] ;  /* 0x0000d800ff007b82 */ /* 0x000e240000000800 */
[----:B0-----:R-:W-:-:S05]  /*0050*/  IMAD R0, R0, UR4, R3 ;  /* 0x0000000400007c24 */ /* 0x001fca000f8e0203 */
[----:B-1----:R-:W-:-:S13]  /*0060*/  ISETP.GE.AND P0, PT, R0, UR5, PT ;  /* 0x0000000500007c0c */ /* 0x002fda000bf06270 */
[----:B------:R-:W-:Y:S05]  /*0070*/  @P0 EXIT ;  /* 0x000000000000094d */ /* 0x000fea0003800000 */
[----:B------:R-:W0:Y:S01]  /*0080*/  LDCU UR4, c[0x0][0x39c] ;  /* 0x00007380ff0477ac */ /* 0x000e220008000800 */
[----:B------:R-:W0:Y:S02]  /*0090*/  LDCU UR5, c[0x0][0x3a0] ;  /* 0x00007400ff0577ac */ /* 0x000e240008000800 */
[----:B0-----:R-:W-:-:S06]  /*00a0*/  UIADD3 UR4, UPT, UPT, UR4, -0x1, UR5 ;  /* 0xffffffff04047890 */ /* 0x001fcc000fffe005 */
[----:B------:R-:W-:-:S05]  /*00b0*/  ISETP.GE.AND P0, PT, R0, UR4, PT ;  /* 0x0000000400007c0c */ /* 0x000fca000bf06270 */
[----:B------:R-:W0:Y:S08]  /*00c0*/  LDCU.64 UR4, c[0x0][0x358] ;  /* 0x00006b00ff0477ac */ /* 0x000e300008000a00 */
[----:B------:R-:W-:Y:S05]  /*00d0*/  @P0 BRA `(.L_x_34) ;  /* 0x0000000000400947 */ /* 0x000fea0003800000 */
[----:B------:R-:W1:Y:S02]  /*00e0*/  LDCU.64 UR6, c[0x0][0x3a8] ;  /* 0x00007500ff0677ac */ /* 0x000e640008000a00 */
[----:B-1----:R-:W-:-:S04]  /*00f0*/  ISETP.NE.U32.AND P0, PT, RZ, UR6, PT ;  /* 0x00000006ff007c0c */ /* 0x002fc8000bf05070 */
[----:B------:R-:W-:Y:S01]  /*0100*/  ISETP.NE.AND.EX P0, PT, RZ, UR7, PT, P0 ;  /* 0x00000007ff007c0c */ /* 0x000fe2000bf05300 */
[----:B------:R-:W1:-:S12]  /*0110*/  LDCU.64 UR6, c[0x0][0x3b0] ;  /* 0x00007600ff0677ac */ /* 0x000e580008000a00 */
[----:B------:R-:W2:Y:S01]  /*0120*/  @P0 LDC.64 R2, c[0x0][0x3a8] ;  /* 0x0000ea00ff020b82 */ /* 0x000ea20000000a00 */
[----:B------:R-:W-:Y:S01]  /*0130*/  @P0 MOV R5, 0x7fc00000 ;  /* 0x7fc0000000050802 */ /* 0x000fe20000000f00 */
[----:B--2---:R-:W-:-:S05]  /*0140*/  @P0 IMAD.WIDE R2, R0, 0x4, R2 ;  /* 0x0000000400020825 */ /* 0x004fca00078e0202 */
[----:B0-----:R0:W-:Y:S01]  /*0150*/  @P0 STG.E desc[UR4][R2.64], R5 ;  /* 0x0000000502000986 */ /* 0x0011e2000c101904 */
[----:B-1----:R-:W-:-:S04]  /*0160*/  ISETP.NE.U32.AND P0, PT, RZ, UR6, PT ;  /* 0x00000006ff007c0c */ /* 0x002fc8000bf05070 */
[----:B------:R-:W-:-:S13]  /*0170*/  ISETP.NE.AND.EX P0, PT, RZ, UR7, PT, P0 ;  /* 0x00000007ff007c0c */ /* 0x000fda000bf05300 */
[----:B0-----:R-:W-:Y:S05]  /*0180*/  @!P0 EXIT ;  /* 0x000000000000894d */ /* 0x001fea0003800000 */
[----:B------:R-:W0:Y:S01]  /*0190*/  LDC.64 R2, c[0x0][0x3b0] ;  /* 0x0000ec00ff027b82 */ /* 0x000e220000000a00 */
[----:B------:R-:W-:Y:S01]  /*01a0*/  MOV R5, 0x7fc00000 ;  /* 0x7fc0000000057802 */ /* 0x000fe20000000f00 */
[----:B0-----:R-:W-:-:S05]  /*01b0*/  IMAD.WIDE R2, R0, 0x4, R2 ;  /* 0x0000000400027825 */ /* 0x001fca00078e0202 */
[----:B------:R-:W-:Y:S01]  /*01c0*/  STG.E desc[UR4][R2.64], R5 ;  /* 0x0000000502007986 */ /* 0x000fe2000c101904 */
[----:B------:R-:W-:Y:S05]  /*01d0*/  EXIT ;  /* 0x000000000000794d */ /* 0x000fea0003800000 */
.L_x_34:
[----:B------:R-:W1:Y:S01]  /*01e0*/  LDCU.64 UR6, c[0x0][0x3a8] ;  /* 0x00007500ff0677ac */ /* 0x000e620008000a00 */
[----:B------:R-:W2:Y:S08]  /*01f0*/  LDC.64 R2, c[0x0][0x380] ;  /* 0x0000e000ff027b82 */ /* 0x000eb00000000a00 */
[----:B------:R-:W3:Y:S08]  /*0200*/  LDC.64 R4, c[0x0][0x390] ;  /* 0x0000e400ff047b82 */ /* 0x000ef00000000a00 */
[----:B------:R-:W4:Y:S01]  /*0210*/  LDC.64 R6, c[0x0][0x388] ;  /* 0x0000e200ff067b82 */ /* 0x000f220000000a00 */
[----:B-1----:R-:W-:-:S04]  /*0220*/  ISETP.NE.U32.AND P0, PT, RZ, UR6, PT ;  /* 0x00000006ff007c0c */ /* 0x002fc8000bf05070 */
[----:B------:R-:W-:Y:S01]  /*0230*/  ISETP.NE.AND.EX P0, PT, RZ, UR7, PT, P0 ;  /* 0x00000007ff007c0c */ /* 0x000fe2000bf05300 */
[----:B------:R-:W1:Y:S01]  /*0240*/  LDCU.64 UR6, c[0x0][0x3b0] ;  /* 0x00007600ff0677ac */ /* 0x000e620008000a00 */
[----:B--2---:R-:W-:-:S04]  /*0250*/  IMAD.WIDE R2, R0, 0x4, R2 ;  /* 0x0000000400027825 */ /* 0x004fc800078e0202 */
[----:B---3--:R-:W-:-:S07]  /*0260*/  IMAD.WIDE R4, R0, 0x4, R4 ;  /* 0x0000000400047825 */ /* 0x008fce00078e0204 */
[----:B0-----:R-:W2:Y:S01]  /*0270*/  @P0 LDG.E.CONSTANT R2, desc[UR4][R2.64] ;  /* 0x0000000402020981 */ /* 0x001ea2000c1e9900 */
[----:B------:R-:W0:Y:S03]  /*0280*/  @P0 LDC.64 R8, c[0x0][0x3a8] ;  /* 0x0000ea00ff080b82 */ /* 0x000e260000000a00 */
[----:B------:R-:W2:Y:S01]  /*0290*/  LDG.E.CONSTANT R11, desc[UR4][R4.64] ;  /* 0x00000004040b7981 */ /* 0x000ea2000c1e9900 */
[----:B-1----:R-:W-:-:S04]  /*02a0*/  ISETP.NE.U32.AND P1, PT, RZ, UR6, PT ;  /* 0x00000006ff007c0c */ /* 0x002fc8000bf25070 */
[----:B------:R-:W-:Y:S01]  /*02b0*/  ISETP.NE.AND.EX P1, PT, RZ, UR7, PT, P1 ;  /* 0x00000007ff007c0c */ /* 0x000fe2000bf25310 */
[----:B0-----:R-:W-:-:S04]  /*02c0*/  @P0 IMAD.WIDE R8, R0, 0x4, R8 ;  /* 0x0000000400080825 */ /* 0x001fc800078e0208 */
[----:B--2---:R-:W-:-:S05]  /*02d0*/  @P0 FADD R13, -R11, R2 ;  /* 0x000000020b0d0221 */ /* 0x004fca0000000100 */
[----:B------:R0:W-:Y:S03]  /*02e0*/  @P0 STG.E desc[UR4][R8.64], R13 ;  /* 0x0000000d08000986 */ /* 0x0001e6000c101904 */
[----:B----4-:R-:W-:Y:S05]  /*02f0*/  @!P1 EXIT ;  /* 0x000000000000994d */ /* 0x010fea0003800000 */
[C---:B------:R-:W-:Y:S01]  /*0300*/  IMAD.WIDE R2, R0.reuse, 0x4, R6 ;  /* 0x0000000400027825 */ /* 0x040fe200078e0206 */
[----:B------:R-:W1:Y:S05]  /*0310*/  LDC.64 R4, c[0x0][0x3b0] ;  /* 0x0000ec00ff047b82 */ /* 0x000e6a0000000a00 */
[----:B------:R-:W2:Y:S01]  /*0320*/  LDG.E.CONSTANT R2, desc[UR4][R2.64] ;  /* 0x0000000402027981 */ /* 0x000ea2000c1e9900 */
[----:B-1----:R-:W-:-:S04]  /*0330*/  IMAD.WIDE R4, R0, 0x4, R4 ;  /* 0x0000000400047825 */ /* 0x002fc800078e0204 */
[----:B--2---:R-:W-:-:S05]  /*0340*/  FADD R11, R2, -R11 ;  /* 0x8000000b020b7221 */ /* 0x004fca0000000000 */
[----:B------:R-:W-:Y:S01]  /*0350*/  STG.E desc[UR4][R4.64], R11 ;  /* 0x0000000b04007986 */ /* 0x000fe2000c101904 */
[----:B------:R-:W-:Y:S05]  /*0360*/  EXIT ;  /* 0x000000000000794d */ /* 0x000fea0003800000 */
.L_x_35:
        /* <DEDUP_REMOVED lines=9> */
.L_x_37:


//--------------------- .nv.shared.reserved.0     --------------------------
	.section	.nv.shared.reserved.0,"aw",@nobits
	.weak		__nv_reservedSMEM_offset_0_alias
	.size		__nv_reservedSMEM_offset_0_alias, 0, 64
	.other		__nv_reservedSMEM_offset_0_alias,@"STO_CUDA_RESERVED_SHARED STV_DEFAULT"
__nv_reservedSMEM_offset_0_alias:
	.zero		0
	.zero		64


//--------------------- .nv.constant0.eri_many_series_one_param_time_major_f32 --------------------------
	.section	.nv.constant0.eri_many_series_one_param_time_major_f32,"a",@progbits
	.sectionflags	@""
	.align	4
.nv.constant0.eri_many_series_one_param_time_major_f32:
	.zero		960


//--------------------- .nv.constant0.eri_batch_f32 --------------------------
	.section	.nv.constant0.eri_batch_f32,"a",@progbits
	.sectionflags	@""
	.align	4
.nv.constant0.eri_batch_f32:
	.zero		952


//--------------------- SYMBOLS --------------------------

	.type		.nv.reservedSmem.offset0,@object
	.size		.nv.reservedSmem.offset0,0x4
